//
// Generated by NVIDIA NVVM Compiler
//
// Compiler Build ID: CL-36424714
// Cuda compilation tools, release 13.0, V13.0.88
// Based on NVVM 20.0.0
//

.version 9.0
.target sm_100
.address_size 64

	// .globl	_Z22generateSpectrumKernelP6float2S0_jjjff
.global .align 4 .b8 __cudart_i2opi_f[24] = {65, 144, 67, 60, 153, 149, 98, 219, 192, 221, 52, 245, 209, 87, 39, 252, 41, 21, 68, 78, 110, 131, 249, 162};

.visible .entry _Z22generateSpectrumKernelP6float2S0_jjjff(
	.param .u64 .ptr .align 1 _Z22generateSpectrumKernelP6float2S0_jjjff_param_0,
	.param .u64 .ptr .align 1 _Z22generateSpectrumKernelP6float2S0_jjjff_param_1,
	.param .u32 _Z22generateSpectrumKernelP6float2S0_jjjff_param_2,
	.param .u32 _Z22generateSpectrumKernelP6float2S0_jjjff_param_3,
	.param .u32 _Z22generateSpectrumKernelP6float2S0_jjjff_param_4,
	.param .f32 _Z22generateSpectrumKernelP6float2S0_jjjff_param_5,
	.param .f32 _Z22generateSpectrumKernelP6float2S0_jjjff_param_6
)
{
	.local .align 4 .b8 	__local_depot0[28];
	.reg .b64 	%SP;
	.reg .b64 	%SPL;
	.reg .pred 	%p<36>;
	.reg .b32 	%r<176>;
	.reg .b32 	%f<128>;
	.reg .b64 	%rd<85>;
	.reg .b64 	%fd<9>;

	mov.u64 	%SPL, __local_depot0;
	ld.param.u64 	%rd30, [_Z22generateSpectrumKernelP6float2S0_jjjff_param_0];
	ld.param.u64 	%rd31, [_Z22generateSpectrumKernelP6float2S0_jjjff_param_1];
	ld.param.u32 	%r58, [_Z22generateSpectrumKernelP6float2S0_jjjff_param_2];
	ld.param.u32 	%r59, [_Z22generateSpectrumKernelP6float2S0_jjjff_param_3];
	ld.param.u32 	%r60, [_Z22generateSpectrumKernelP6float2S0_jjjff_param_4];
	ld.param.f32 	%f29, [_Z22generateSpectrumKernelP6float2S0_jjjff_param_5];
	ld.param.f32 	%f30, [_Z22generateSpectrumKernelP6float2S0_jjjff_param_6];
	add.u64 	%rd1, %SPL, 0;
	mov.u32 	%r62, %ctaid.x;
	mov.u32 	%r63, %ntid.x;
	mov.u32 	%r64, %tid.x;
	mad.lo.s32 	%r65, %r62, %r63, %r64;
	mov.u32 	%r66, %ctaid.y;
	mov.u32 	%r67, %ntid.y;
	mov.u32 	%r68, %tid.y;
	mad.lo.s32 	%r69, %r66, %r67, %r68;
	mad.lo.s32 	%r1, %r58, %r69, %r65;
	sub.s32 	%r71, %r60, %r69;
	sub.s32 	%r72, %r59, %r65;
	mad.lo.s32 	%r2, %r71, %r58, %r72;
	mad.lo.s32 	%r3, %r59, %r69, %r65;
	neg.s32 	%r73, %r59;
	cvt.rn.f32.s32 	%f31, %r73;
	cvt.rn.f32.u32 	%f32, %r65;
	fma.rn.f32 	%f33, %f31, 0f3F000000, %f32;
	mov.f32 	%f34, 0f40C90FDB;
	div.rn.f32 	%f35, %f34, %f30;
	mul.f32 	%f36, %f33, %f35;
	cvt.rn.f32.u32 	%f37, %r69;
	fma.rn.f32 	%f38, %f31, 0f3F000000, %f37;
	mul.f32 	%f39, %f38, %f35;
	mul.f32 	%f40, %f39, %f39;
	fma.rn.f32 	%f1, %f36, %f36, %f40;
	setp.le.u32 	%p1, %r59, %r65;
	setp.le.u32 	%p2, %r60, %r69;
	or.pred  	%p3, %p1, %p2;
	@%p3 bra 	$L__BB0_34;
	cvta.to.global.u64 	%rd33, %rd30;
	sqrt.rn.f32 	%f41, %f1;
	mul.f32 	%f42, %f41, 0f411CF5C3;
	sqrt.rn.f32 	%f2, %f42;
	mul.wide.u32 	%rd34, %r1, 8;
	add.s64 	%rd35, %rd33, %rd34;
	ld.global.v2.f32 	{%f4, %f3}, [%rd35];
	mul.wide.u32 	%rd36, %r2, 8;
	add.s64 	%rd37, %rd33, %rd36;
	ld.global.v2.f32 	{%f6, %f5}, [%rd37];
	mul.f32 	%f7, %f29, %f2;
	mul.f32 	%f43, %f7, 0f3F22F983;
	cvt.rni.s32.f32 	%r167, %f43;
	cvt.rn.f32.s32 	%f44, %r167;
	fma.rn.f32 	%f45, %f44, 0fBFC90FDA, %f7;
	fma.rn.f32 	%f46, %f44, 0fB3A22168, %f45;
	fma.rn.f32 	%f125, %f44, 0fA7C234C5, %f46;
	abs.f32 	%f9, %f7;
	setp.ltu.f32 	%p4, %f9, 0f47CE4780;
	mov.u32 	%r163, %r167;
	mov.f32 	%f124, %f125;
	@%p4 bra 	$L__BB0_9;
	setp.neu.f32 	%p5, %f9, 0f7F800000;
	@%p5 bra 	$L__BB0_4;
	mov.f32 	%f49, 0f00000000;
	mul.rn.f32 	%f124, %f7, %f49;
	mov.b32 	%r163, 0;
	bra.uni 	$L__BB0_9;
$L__BB0_4:
	mov.b32 	%r5, %f7;
	shl.b32 	%r75, %r5, 8;
	or.b32  	%r6, %r75, -2147483648;
	mov.b64 	%rd75, 0;
	mov.b32 	%r160, 0;
	mov.u64 	%rd73, __cudart_i2opi_f;
	mov.u64 	%rd74, %rd1;
$L__BB0_5:
	.pragma "nounroll";
	ld.global.nc.u32 	%r76, [%rd73];
	mad.wide.u32 	%rd40, %r76, %r6, %rd75;
	shr.u64 	%rd75, %rd40, 32;
	st.local.u32 	[%rd74], %rd40;
	add.s32 	%r160, %r160, 1;
	add.s64 	%rd74, %rd74, 4;
	add.s64 	%rd73, %rd73, 4;
	setp.ne.s32 	%p6, %r160, 6;
	@%p6 bra 	$L__BB0_5;
	shr.u32 	%r77, %r5, 23;
	st.local.u32 	[%rd1+24], %rd75;
	and.b32  	%r9, %r77, 31;
	and.b32  	%r78, %r77, 224;
	add.s32 	%r79, %r78, -128;
	shr.u32 	%r80, %r79, 5;
	mul.wide.u32 	%rd41, %r80, 4;
	sub.s64 	%rd8, %rd1, %rd41;
	ld.local.u32 	%r161, [%rd8+24];
	ld.local.u32 	%r162, [%rd8+20];
	setp.eq.s32 	%p7, %r9, 0;
	@%p7 bra 	$L__BB0_8;
	shf.l.wrap.b32 	%r161, %r162, %r161, %r9;
	ld.local.u32 	%r81, [%rd8+16];
	shf.l.wrap.b32 	%r162, %r81, %r162, %r9;
$L__BB0_8:
	shr.u32 	%r82, %r161, 30;
	shf.l.wrap.b32 	%r83, %r162, %r161, 2;
	shl.b32 	%r84, %r162, 2;
	shr.u32 	%r85, %r83, 31;
	add.s32 	%r86, %r85, %r82;
	neg.s32 	%r87, %r86;
	setp.lt.s32 	%p8, %r5, 0;
	selp.b32 	%r163, %r87, %r86, %p8;
	xor.b32  	%r88, %r83, %r5;
	shr.s32 	%r89, %r83, 31;
	xor.b32  	%r90, %r89, %r83;
	xor.b32  	%r91, %r89, %r84;
	cvt.u64.u32 	%rd42, %r90;
	shl.b64 	%rd43, %rd42, 32;
	cvt.u64.u32 	%rd44, %r91;
	or.b64  	%rd45, %rd43, %rd44;
	cvt.rn.f64.s64 	%fd1, %rd45;
	mul.f64 	%fd2, %fd1, 0d3BF921FB54442D19;
	cvt.rn.f32.f64 	%f47, %fd2;
	neg.f32 	%f48, %f47;
	setp.lt.s32 	%p9, %r88, 0;
	selp.f32 	%f124, %f48, %f47, %p9;
$L__BB0_9:
	setp.ltu.f32 	%p10, %f9, 0f47CE4780;
	add.s32 	%r93, %r163, 1;
	mul.rn.f32 	%f50, %f124, %f124;
	and.b32  	%r94, %r163, 1;
	setp.eq.b32 	%p11, %r94, 1;
	selp.f32 	%f51, %f124, 0f3F800000, %p11;
	fma.rn.f32 	%f52, %f50, %f51, 0f00000000;
	fma.rn.f32 	%f53, %f50, 0f37CBAC00, 0fBAB607ED;
	selp.f32 	%f54, 0fB94D4153, %f53, %p11;
	selp.f32 	%f55, 0f3C0885E4, 0f3D2AAABB, %p11;
	fma.rn.f32 	%f56, %f54, %f50, %f55;
	selp.f32 	%f57, 0fBE2AAAA8, 0fBEFFFFFF, %p11;
	fma.rn.f32 	%f58, %f56, %f50, %f57;
	fma.rn.f32 	%f59, %f58, %f52, %f51;
	and.b32  	%r95, %r93, 2;
	setp.eq.s32 	%p12, %r95, 0;
	mov.f32 	%f60, 0f00000000;
	sub.f32 	%f61, %f60, %f59;
	selp.f32 	%f13, %f59, %f61, %p12;
	@%p10 bra 	$L__BB0_17;
	setp.neu.f32 	%p13, %f9, 0f7F800000;
	@%p13 bra 	$L__BB0_12;
	mov.f32 	%f64, 0f00000000;
	mul.rn.f32 	%f125, %f7, %f64;
	mov.b32 	%r167, 0;
	bra.uni 	$L__BB0_17;
$L__BB0_12:
	mov.b32 	%r18, %f7;
	shl.b32 	%r97, %r18, 8;
	or.b32  	%r19, %r97, -2147483648;
	mov.b64 	%rd78, 0;
	mov.b32 	%r164, 0;
	mov.u64 	%rd76, __cudart_i2opi_f;
	mov.u64 	%rd77, %rd1;
$L__BB0_13:
	.pragma "nounroll";
	ld.global.nc.u32 	%r98, [%rd76];
	mad.wide.u32 	%rd48, %r98, %r19, %rd78;
	shr.u64 	%rd78, %rd48, 32;
	st.local.u32 	[%rd77], %rd48;
	add.s32 	%r164, %r164, 1;
	add.s64 	%rd77, %rd77, 4;
	add.s64 	%rd76, %rd76, 4;
	setp.ne.s32 	%p14, %r164, 6;
	@%p14 bra 	$L__BB0_13;
	shr.u32 	%r99, %r18, 23;
	st.local.u32 	[%rd1+24], %rd78;
	and.b32  	%r22, %r99, 31;
	and.b32  	%r100, %r99, 224;
	add.s32 	%r101, %r100, -128;
	shr.u32 	%r102, %r101, 5;
	mul.wide.u32 	%rd49, %r102, 4;
	sub.s64 	%rd15, %rd1, %rd49;
	ld.local.u32 	%r165, [%rd15+24];
	ld.local.u32 	%r166, [%rd15+20];
	setp.eq.s32 	%p15, %r22, 0;
	@%p15 bra 	$L__BB0_16;
	shf.l.wrap.b32 	%r165, %r166, %r165, %r22;
	ld.local.u32 	%r103, [%rd15+16];
	shf.l.wrap.b32 	%r166, %r103, %r166, %r22;
$L__BB0_16:
	shr.u32 	%r104, %r165, 30;
	shf.l.wrap.b32 	%r105, %r166, %r165, 2;
	shl.b32 	%r106, %r166, 2;
	shr.u32 	%r107, %r105, 31;
	add.s32 	%r108, %r107, %r104;
	neg.s32 	%r109, %r108;
	setp.lt.s32 	%p16, %r18, 0;
	selp.b32 	%r167, %r109, %r108, %p16;
	xor.b32  	%r110, %r105, %r18;
	shr.s32 	%r111, %r105, 31;
	xor.b32  	%r112, %r111, %r105;
	xor.b32  	%r113, %r111, %r106;
	cvt.u64.u32 	%rd50, %r112;
	shl.b64 	%rd51, %rd50, 32;
	cvt.u64.u32 	%rd52, %r113;
	or.b64  	%rd53, %rd51, %rd52;
	cvt.rn.f64.s64 	%fd3, %rd53;
	mul.f64 	%fd4, %fd3, 0d3BF921FB54442D19;
	cvt.rn.f32.f64 	%f62, %fd4;
	neg.f32 	%f63, %f62;
	setp.lt.s32 	%p17, %r110, 0;
	selp.f32 	%f125, %f63, %f62, %p17;
$L__BB0_17:
	mul.rn.f32 	%f65, %f125, %f125;
	and.b32  	%r115, %r167, 1;
	setp.eq.b32 	%p18, %r115, 1;
	selp.f32 	%f66, 0f3F800000, %f125, %p18;
	fma.rn.f32 	%f67, %f65, %f66, 0f00000000;
	fma.rn.f32 	%f68, %f65, 0f37CBAC00, 0fBAB607ED;
	selp.f32 	%f69, %f68, 0fB94D4153, %p18;
	selp.f32 	%f70, 0f3D2AAABB, 0f3C0885E4, %p18;
	fma.rn.f32 	%f71, %f69, %f65, %f70;
	selp.f32 	%f72, 0fBEFFFFFF, 0fBE2AAAA8, %p18;
	fma.rn.f32 	%f73, %f71, %f65, %f72;
	fma.rn.f32 	%f74, %f73, %f67, %f66;
	and.b32  	%r116, %r167, 2;
	setp.eq.s32 	%p19, %r116, 0;
	mov.f32 	%f75, 0f00000000;
	sub.f32 	%f76, %f75, %f74;
	selp.f32 	%f77, %f74, %f76, %p19;
	mul.f32 	%f78, %f4, %f13;
	mul.f32 	%f79, %f3, %f77;
	sub.f32 	%f17, %f78, %f79;
	mul.f32 	%f80, %f4, %f77;
	fma.rn.f32 	%f18, %f3, %f13, %f80;
	neg.f32 	%f81, %f2;
	mul.f32 	%f19, %f29, %f81;
	mul.f32 	%f82, %f19, 0f3F22F983;
	cvt.rni.s32.f32 	%r175, %f82;
	cvt.rn.f32.s32 	%f83, %r175;
	fma.rn.f32 	%f84, %f83, 0fBFC90FDA, %f19;
	fma.rn.f32 	%f85, %f83, 0fB3A22168, %f84;
	fma.rn.f32 	%f127, %f83, 0fA7C234C5, %f85;
	abs.f32 	%f21, %f19;
	setp.ltu.f32 	%p20, %f21, 0f47CE4780;
	mov.u32 	%r171, %r175;
	mov.f32 	%f126, %f127;
	@%p20 bra 	$L__BB0_25;
	setp.neu.f32 	%p21, %f21, 0f7F800000;
	@%p21 bra 	$L__BB0_20;
	mov.f32 	%f88, 0f00000000;
	mul.rn.f32 	%f126, %f19, %f88;
	mov.b32 	%r171, 0;
	bra.uni 	$L__BB0_25;
$L__BB0_20:
	mov.b32 	%r32, %f19;
	shl.b32 	%r118, %r32, 8;
	or.b32  	%r33, %r118, -2147483648;
	mov.b64 	%rd81, 0;
	mov.b32 	%r168, 0;
	mov.u64 	%rd79, __cudart_i2opi_f;
	mov.u64 	%rd80, %rd1;
$L__BB0_21:
	.pragma "nounroll";
	ld.global.nc.u32 	%r119, [%rd79];
	mad.wide.u32 	%rd56, %r119, %r33, %rd81;
	shr.u64 	%rd81, %rd56, 32;
	st.local.u32 	[%rd80], %rd56;
	add.s32 	%r168, %r168, 1;
	add.s64 	%rd80, %rd80, 4;
	add.s64 	%rd79, %rd79, 4;
	setp.ne.s32 	%p22, %r168, 6;
	@%p22 bra 	$L__BB0_21;
	shr.u32 	%r120, %r32, 23;
	st.local.u32 	[%rd1+24], %rd81;
	and.b32  	%r36, %r120, 31;
	and.b32  	%r121, %r120, 224;
	add.s32 	%r122, %r121, -128;
	shr.u32 	%r123, %r122, 5;
	mul.wide.u32 	%rd57, %r123, 4;
	sub.s64 	%rd22, %rd1, %rd57;
	ld.local.u32 	%r169, [%rd22+24];
	ld.local.u32 	%r170, [%rd22+20];
	setp.eq.s32 	%p23, %r36, 0;
	@%p23 bra 	$L__BB0_24;
	shf.l.wrap.b32 	%r169, %r170, %r169, %r36;
	ld.local.u32 	%r124, [%rd22+16];
	shf.l.wrap.b32 	%r170, %r124, %r170, %r36;
$L__BB0_24:
	shr.u32 	%r125, %r169, 30;
	shf.l.wrap.b32 	%r126, %r170, %r169, 2;
	shl.b32 	%r127, %r170, 2;
	shr.u32 	%r128, %r126, 31;
	add.s32 	%r129, %r128, %r125;
	neg.s32 	%r130, %r129;
	setp.lt.s32 	%p24, %r32, 0;
	selp.b32 	%r171, %r130, %r129, %p24;
	xor.b32  	%r131, %r126, %r32;
	shr.s32 	%r132, %r126, 31;
	xor.b32  	%r133, %r132, %r126;
	xor.b32  	%r134, %r132, %r127;
	cvt.u64.u32 	%rd58, %r133;
	shl.b64 	%rd59, %rd58, 32;
	cvt.u64.u32 	%rd60, %r134;
	or.b64  	%rd61, %rd59, %rd60;
	cvt.rn.f64.s64 	%fd5, %rd61;
	mul.f64 	%fd6, %fd5, 0d3BF921FB54442D19;
	cvt.rn.f32.f64 	%f86, %fd6;
	neg.f32 	%f87, %f86;
	setp.lt.s32 	%p25, %r131, 0;
	selp.f32 	%f126, %f87, %f86, %p25;
$L__BB0_25:
	setp.ltu.f32 	%p26, %f21, 0f47CE4780;
	add.s32 	%r136, %r171, 1;
	mul.rn.f32 	%f89, %f126, %f126;
	and.b32  	%r137, %r171, 1;
	setp.eq.b32 	%p27, %r137, 1;
	selp.f32 	%f90, %f126, 0f3F800000, %p27;
	fma.rn.f32 	%f91, %f89, %f90, 0f00000000;
	fma.rn.f32 	%f92, %f89, 0f37CBAC00, 0fBAB607ED;
	selp.f32 	%f93, 0fB94D4153, %f92, %p27;
	selp.f32 	%f94, 0f3C0885E4, 0f3D2AAABB, %p27;
	fma.rn.f32 	%f95, %f93, %f89, %f94;
	selp.f32 	%f96, 0fBE2AAAA8, 0fBEFFFFFF, %p27;
	fma.rn.f32 	%f97, %f95, %f89, %f96;
	fma.rn.f32 	%f98, %f97, %f91, %f90;
	and.b32  	%r138, %r136, 2;
	setp.eq.s32 	%p28, %r138, 0;
	mov.f32 	%f99, 0f00000000;
	sub.f32 	%f100, %f99, %f98;
	selp.f32 	%f25, %f98, %f100, %p28;
	@%p26 bra 	$L__BB0_33;
	setp.neu.f32 	%p29, %f21, 0f7F800000;
	@%p29 bra 	$L__BB0_28;
	mov.f32 	%f103, 0f00000000;
	mul.rn.f32 	%f127, %f19, %f103;
	mov.b32 	%r175, 0;
	bra.uni 	$L__BB0_33;
$L__BB0_28:
	mov.b32 	%r45, %f19;
	shl.b32 	%r140, %r45, 8;
	or.b32  	%r46, %r140, -2147483648;
	mov.b64 	%rd84, 0;
	mov.b32 	%r172, 0;
	mov.u64 	%rd82, __cudart_i2opi_f;
	mov.u64 	%rd83, %rd1;
$L__BB0_29:
	.pragma "nounroll";
	ld.global.nc.u32 	%r141, [%rd82];
	mad.wide.u32 	%rd64, %r141, %r46, %rd84;
	shr.u64 	%rd84, %rd64, 32;
	st.local.u32 	[%rd83], %rd64;
	add.s32 	%r172, %r172, 1;
	add.s64 	%rd83, %rd83, 4;
	add.s64 	%rd82, %rd82, 4;
	setp.ne.s32 	%p30, %r172, 6;
	@%p30 bra 	$L__BB0_29;
	shr.u32 	%r142, %r45, 23;
	st.local.u32 	[%rd1+24], %rd84;
	and.b32  	%r49, %r142, 31;
	and.b32  	%r143, %r142, 224;
	add.s32 	%r144, %r143, -128;
	shr.u32 	%r145, %r144, 5;
	mul.wide.u32 	%rd65, %r145, 4;
	sub.s64 	%rd29, %rd1, %rd65;
	ld.local.u32 	%r173, [%rd29+24];
	ld.local.u32 	%r174, [%rd29+20];
	setp.eq.s32 	%p31, %r49, 0;
	@%p31 bra 	$L__BB0_32;
	shf.l.wrap.b32 	%r173, %r174, %r173, %r49;
	ld.local.u32 	%r146, [%rd29+16];
	shf.l.wrap.b32 	%r174, %r146, %r174, %r49;
$L__BB0_32:
	shr.u32 	%r147, %r173, 30;
	shf.l.wrap.b32 	%r148, %r174, %r173, 2;
	shl.b32 	%r149, %r174, 2;
	shr.u32 	%r150, %r148, 31;
	add.s32 	%r151, %r150, %r147;
	neg.s32 	%r152, %r151;
	setp.lt.s32 	%p32, %r45, 0;
	selp.b32 	%r175, %r152, %r151, %p32;
	xor.b32  	%r153, %r148, %r45;
	shr.s32 	%r154, %r148, 31;
	xor.b32  	%r155, %r154, %r148;
	xor.b32  	%r156, %r154, %r149;
	cvt.u64.u32 	%rd66, %r155;
	shl.b64 	%rd67, %rd66, 32;
	cvt.u64.u32 	%rd68, %r156;
	or.b64  	%rd69, %rd67, %rd68;
	cvt.rn.f64.s64 	%fd7, %rd69;
	mul.f64 	%fd8, %fd7, 0d3BF921FB54442D19;
	cvt.rn.f32.f64 	%f101, %fd8;
	neg.f32 	%f102, %f101;
	setp.lt.s32 	%p33, %r153, 0;
	selp.f32 	%f127, %f102, %f101, %p33;
$L__BB0_33:
	mul.rn.f32 	%f104, %f127, %f127;
	and.b32  	%r158, %r175, 1;
	setp.eq.b32 	%p34, %r158, 1;
	selp.f32 	%f105, 0f3F800000, %f127, %p34;
	fma.rn.f32 	%f106, %f104, %f105, 0f00000000;
	fma.rn.f32 	%f107, %f104, 0f37CBAC00, 0fBAB607ED;
	selp.f32 	%f108, %f107, 0fB94D4153, %p34;
	selp.f32 	%f109, 0f3D2AAABB, 0f3C0885E4, %p34;
	fma.rn.f32 	%f110, %f108, %f104, %f109;
	selp.f32 	%f111, 0fBEFFFFFF, 0fBE2AAAA8, %p34;
	fma.rn.f32 	%f112, %f110, %f104, %f111;
	fma.rn.f32 	%f113, %f112, %f106, %f105;
	and.b32  	%r159, %r175, 2;
	setp.eq.s32 	%p35, %r159, 0;
	mov.f32 	%f114, 0f00000000;
	sub.f32 	%f115, %f114, %f113;
	selp.f32 	%f116, %f113, %f115, %p35;
	mul.f32 	%f117, %f5, %f116;
	fma.rn.f32 	%f118, %f6, %f25, %f117;
	mul.f32 	%f119, %f6, %f116;
	mul.f32 	%f120, %f5, %f25;
	sub.f32 	%f121, %f119, %f120;
	add.f32 	%f122, %f17, %f118;
	add.f32 	%f123, %f18, %f121;
	cvta.to.global.u64 	%rd70, %rd31;
	mul.wide.u32 	%rd71, %r3, 8;
	add.s64 	%rd72, %rd70, %rd71;
	st.global.v2.f32 	[%rd72], {%f122, %f123};
$L__BB0_34:
	ret;

}
	// .globl	_Z21updateHeightmapKernelPfP6float2j
.visible .entry _Z21updateHeightmapKernelPfP6float2j(
	.param .u64 .ptr .align 1 _Z21updateHeightmapKernelPfP6float2j_param_0,
	.param .u64 .ptr .align 1 _Z21updateHeightmapKernelPfP6float2j_param_1,
	.param .u32 _Z21updateHeightmapKernelPfP6float2j_param_2
)
{
	.reg .pred 	%p<2>;
	.reg .b32 	%r<13>;
	.reg .b32 	%f<4>;
	.reg .b64 	%rd<9>;

	ld.param.u64 	%rd1, [_Z21updateHeightmapKernelPfP6float2j_param_0];
	ld.param.u64 	%rd2, [_Z21updateHeightmapKernelPfP6float2j_param_1];
	ld.param.u32 	%r1, [_Z21updateHeightmapKernelPfP6float2j_param_2];
	cvta.to.global.u64 	%rd3, %rd1;
	cvta.to.global.u64 	%rd4, %rd2;
	mov.u32 	%r2, %ctaid.x;
	mov.u32 	%r3, %ntid.x;
	mov.u32 	%r4, %tid.x;
	mad.lo.s32 	%r5, %r2, %r3, %r4;
	mov.u32 	%r6, %ctaid.y;
	mov.u32 	%r7, %ntid.y;
	mov.u32 	%r8, %tid.y;
	mad.lo.s32 	%r9, %r6, %r7, %r8;
	mad.lo.s32 	%r10, %r1, %r9, %r5;
	add.s32 	%r11, %r5, %r9;
	and.b32  	%r12, %r11, 1;
	setp.eq.b32 	%p1, %r12, 1;
	mul.wide.u32 	%rd5, %r10, 8;
	add.s64 	%rd6, %rd4, %rd5;
	ld.global.f32 	%f1, [%rd6];
	neg.f32 	%f2, %f1;
	selp.f32 	%f3, %f2, %f1, %p1;
	mul.wide.u32 	%rd7, %r10, 4;
	add.s64 	%rd8, %rd3, %rd7;
	st.global.f32 	[%rd8], %f3;
	ret;

}
	// .globl	_Z20calculateSlopeKernelP6float2Pfjj
.visible .entry _Z20calculateSlopeKernelP6float2Pfjj(
	.param .u64 .ptr .align 1 _Z20calculateSlopeKernelP6float2Pfjj_param_0,
	.param .u64 .ptr .align 1 _Z20calculateSlopeKernelP6float2Pfjj_param_1,
	.param .u32 _Z20calculateSlopeKernelP6float2Pfjj_param_2,
	.param .u32 _Z20calculateSlopeKernelP6float2Pfjj_param_3
)
{
	.reg .pred 	%p<8>;
	.reg .b32 	%r<18>;
	.reg .b32 	%f<12>;
	.reg .b64 	%rd<15>;

	ld.param.u64 	%rd1, [_Z20calculateSlopeKernelP6float2Pfjj_param_0];
	ld.param.u64 	%rd2, [_Z20calculateSlopeKernelP6float2Pfjj_param_1];
	ld.param.u32 	%r2, [_Z20calculateSlopeKernelP6float2Pfjj_param_2];
	ld.param.u32 	%r3, [_Z20calculateSlopeKernelP6float2Pfjj_param_3];
	mov.u32 	%r4, %ctaid.x;
	mov.u32 	%r5, %ntid.x;
	mov.u32 	%r6, %tid.x;
	mad.lo.s32 	%r7, %r4, %r5, %r6;
	mov.u32 	%r8, %ctaid.y;
	mov.u32 	%r9, %ntid.y;
	mov.u32 	%r10, %tid.y;
	mad.lo.s32 	%r11, %r8, %r9, %r10;
	mad.lo.s32 	%r1, %r2, %r11, %r7;
	setp.eq.s32 	%p1, %r7, 0;
	setp.eq.s32 	%p2, %r11, 0;
	or.pred  	%p3, %p1, %p2;
	add.s32 	%r12, %r2, -1;
	setp.ge.u32 	%p4, %r7, %r12;
	or.pred  	%p5, %p3, %p4;
	add.s32 	%r13, %r3, -1;
	setp.ge.u32 	%p6, %r11, %r13;
	mov.f32 	%f10, 0f00000000;
	or.pred  	%p7, %p5, %p6;
	mov.f32 	%f11, %f10;
	@%p7 bra 	$L__BB2_2;
	cvta.to.global.u64 	%rd3, %rd2;
	add.s32 	%r14, %r1, -1;
	mul.wide.u32 	%rd4, %r14, 4;
	add.s64 	%rd5, %rd3, %rd4;
	ld.global.f32 	%f6, [%rd5];
	add.s32 	%r15, %r1, 1;
	mul.wide.u32 	%rd6, %r15, 4;
	add.s64 	%rd7, %rd3, %rd6;
	ld.global.f32 	%f7, [%rd7];
	sub.f32 	%f11, %f6, %f7;
	sub.s32 	%r16, %r1, %r2;
	mul.wide.u32 	%rd8, %r16, 4;
	add.s64 	%rd9, %rd3, %rd8;
	ld.global.f32 	%f8, [%rd9];
	add.s32 	%r17, %r1, %r2;
	mul.wide.u32 	%rd10, %r17, 4;
	add.s64 	%rd11, %rd3, %rd10;
	ld.global.f32 	%f9, [%rd11];
	sub.f32 	%f10, %f8, %f9;
$L__BB2_2:
	cvta.to.global.u64 	%rd12, %rd1;
	mul.wide.u32 	%rd13, %r1, 8;
	add.s64 	%rd14, %rd12, %rd13;
	st.global.v2.f32 	[%rd14], {%f11, %f10};
	ret;

}


// ===== COMPILED SASS (sm_100) =====

	.target	sm_100

	.elftype	@"ET_EXEC"


//--------------------- .note.nv.tkinfo           --------------------------
	.section	.note.nv.tkinfo,"",@"SHT_NOTE"
	.sectionflags	@"SHF_NOTE_NV_TKINFO"
	.tkinfo
        /*0018*/ 	.word	0x00000002
        /*0030*/ 	.string	""
        /*0030*/ 	.string	"ptxas"
        /*0030*/ 	.string	"Cuda compilation tools, release 13.0, V13.0.88"
        /*0030*/ 	.string	"Build cuda_13.0.r13.0/compiler.36424714_0"
        /*0030*/ 	.string	"-arch sm_100 -m 64 "



//--------------------- .note.nv.cuinfo           --------------------------
	.section	.note.nv.cuinfo,"",@"SHT_NOTE"
	.sectionflags	@"SHF_NOTE_NV_CUINFO"
        /*0018*/ 	.short	0x0002
        /*001a*/ 	.short	0x0064
        /*001c*/ 	.short	0x0082
	.zero		2


//--------------------- .nv.info                  --------------------------
	.section	.nv.info,"",@"SHT_CUDA_INFO"
	.align	4


	//----- nvinfo : EIATTR_REGCOUNT
	.align		4
        /*0000*/ 	.byte	0x04, 0x2f
        /*0002*/ 	.short	(.L_2 - .L_1)
	.align		4
.L_1:
        /*0004*/ 	.word	index@(_Z22generateSpectrumKernelP6float2S0_jjjff)
        /*0008*/ 	.word	0x00000019


	//----- nvinfo : EIATTR_FRAME_SIZE
	.align		4
.L_2:
        /*000c*/ 	.byte	0x04, 0x11
        /*000e*/ 	.short	(.L_4 - .L_3)
	.align		4
.L_3:
        /*0010*/ 	.word	index@($__internal_1_$__cuda_sm3x_div_rn_noftz_f32_slowpath)
        /*0014*/ 	.word	0x00000020


	//----- nvinfo : EIATTR_FRAME_SIZE
	.align		4
.L_4:
        /*0018*/ 	.byte	0x04, 0x11
        /*001a*/ 	.short	(.L_6 - .L_5)
	.align		4
.L_5:
        /*001c*/ 	.word	index@($__internal_0_$__cuda_sm20_sqrt_rn_f32_slowpath)
        /*0020*/ 	.word	0x00000020


	//----- nvinfo : EIATTR_FRAME_SIZE
	.align		4
.L_6:
        /*0024*/ 	.byte	0x04, 0x11
        /*0026*/ 	.short	(.L_8 - .L_7)
	.align		4
.L_7:
        /*0028*/ 	.word	index@(_Z22generateSpectrumKernelP6float2S0_jjjff)
        /*002c*/ 	.word	0x00000020


	//----- nvinfo : EIATTR_REGCOUNT
	.align		4
.L_8:
        /*0030*/ 	.byte	0x04, 0x2f
        /*0032*/ 	.short	(.L_10 - .L_9)
	.align		4
.L_9:
        /*0034*/ 	.word	index@(_Z21updateHeightmapKernelPfP6float2j)
        /*0038*/ 	.word	0x0000000c


	//----- nvinfo : EIATTR_FRAME_SIZE
	.align		4
.L_10:
        /*003c*/ 	.byte	0x04, 0x11
        /*003e*/ 	.short	(.L_12 - .L_11)
	.align		4
.L_11:
        /*0040*/ 	.word	index@(_Z21updateHeightmapKernelPfP6float2j)
        /*0044*/ 	.word	0x00000000


	//----- nvinfo : EIATTR_REGCOUNT
	.align		4
.L_12:
        /*0048*/ 	.byte	0x04, 0x2f
        /*004a*/ 	.short	(.L_14 - .L_13)
	.align		4
.L_13:
        /*004c*/ 	.word	index@(_Z20calculateSlopeKernelP6float2Pfjj)
        /*0050*/ 	.word	0x00000012


	//----- nvinfo : EIATTR_FRAME_SIZE
	.align		4
.L_14:
        /*0054*/ 	.byte	0x04, 0x11
        /*0056*/ 	.short	(.L_16 - .L_15)
	.align		4
.L_15:
        /*0058*/ 	.word	index@(_Z20calculateSlopeKernelP6float2Pfjj)
        /*005c*/ 	.word	0x00000000


	//----- nvinfo : EIATTR_MIN_STACK_SIZE
	.align		4
.L_16:
        /*0060*/ 	.byte	0x04, 0x12
        /*0062*/ 	.short	(.L_18 - .L_17)
	.align		4
.L_17:
        /*0064*/ 	.word	index@(_Z20calculateSlopeKernelP6float2Pfjj)
        /*0068*/ 	.word	0x00000000


	//----- nvinfo : EIATTR_MIN_STACK_SIZE
	.align		4
.L_18:
        /*006c*/ 	.byte	0x04, 0x12
        /*006e*/ 	.short	(.L_20 - .L_19)
	.align		4
.L_19:
        /*0070*/ 	.word	index@(_Z21updateHeightmapKernelPfP6float2j)
        /*0074*/ 	.word	0x00000000


	//----- nvinfo : EIATTR_MIN_STACK_SIZE
	.align		4
.L_20:
        /*0078*/ 	.byte	0x04, 0x12
        /*007a*/ 	.short	(.L_22 - .L_21)
	.align		4
.L_21:
        /*007c*/ 	.word	index@(_Z22generateSpectrumKernelP6float2S0_jjjff)
        /*0080*/ 	.word	0x00000020
.L_22:


//--------------------- .nv.compat                --------------------------
	.section	.nv.compat,"",@"SHT_CUDA_COMPAT_INFO"
	.align	4
        /*0000*/ 	.byte	0x02, 0x09, 0x00, 0x00, 0x02, 0x02, 0x01, 0x00, 0x02, 0x05, 0x05, 0x00, 0x03, 0x07, 0x01, 0x01
        /*0010*/ 	.byte	0x02, 0x03, 0x00, 0x00, 0x02, 0x06, 0x01, 0x00, 0x04, 0x0b, 0x08, 0x00, 0x01, 0x00, 0x00, 0x00
        /*0020*/ 	.byte	0x00, 0x00, 0x00, 0x00


//--------------------- .nv.info._Z20calculateSlopeKernelP6float2Pfjj --------------------------
	.section	.nv.info._Z20calculateSlopeKernelP6float2Pfjj,"",@"SHT_CUDA_INFO"
	.sectionflags	@""
	.align	4


	//----- nvinfo : EIATTR_CUDA_API_VERSION
	.align		4
        /*0000*/ 	.byte	0x04, 0x37
        /*0002*/ 	.short	(.L_24 - .L_23)
.L_23:
        /*0004*/ 	.word	0x00000082


	//----- nvinfo : EIATTR_KPARAM_INFO
	.align		4
.L_24:
        /*0008*/ 	.byte	0x04, 0x17
        /*000a*/ 	.short	(.L_26 - .L_25)
.L_25:
        /*000c*/ 	.word	0x00000000
        /*0010*/ 	.short	0x0003
        /*0012*/ 	.short	0x0014
        /*0014*/ 	.byte	0x00, 0xf0, 0x11, 0x00


	//----- nvinfo : EIATTR_KPARAM_INFO
	.align		4
.L_26:
        /*0018*/ 	.byte	0x04, 0x17
        /*001a*/ 	.short	(.L_28 - .L_27)
.L_27:
        /*001c*/ 	.word	0x00000000
        /*0020*/ 	.short	0x0002
        /*0022*/ 	.short	0x0010
        /*0024*/ 	.byte	0x00, 0xf0, 0x11, 0x00


	//----- nvinfo : EIATTR_KPARAM_INFO
	.align		4
.L_28:
        /*0028*/ 	.byte	0x04, 0x17
        /*002a*/ 	.short	(.L_30 - .L_29)
.L_29:
        /*002c*/ 	.word	0x00000000
        /*0030*/ 	.short	0x0001
        /*0032*/ 	.short	0x0008
        /*0034*/ 	.byte	0x00, 0xf5, 0x21, 0x00


	//----- nvinfo : EIATTR_KPARAM_INFO
	.align		4
.L_30:
        /*0038*/ 	.byte	0x04, 0x17
        /*003a*/ 	.short	(.L_32 - .L_31)
.L_31:
        /*003c*/ 	.word	0x00000000
        /*0040*/ 	.short	0x0000
        /*0042*/ 	.short	0x0000
        /*0044*/ 	.byte	0x00, 0xf5, 0x21, 0x00


	//----- nvinfo : EIATTR_SPARSE_MMA_MASK
	.align		4
.L_32:
        /*0048*/ 	.byte	0x03, 0x50
        /*004a*/ 	.short	0x0000


	//----- nvinfo : EIATTR_MAXREG_COUNT
	.align		4
        /*004c*/ 	.byte	0x03, 0x1b
        /*004e*/ 	.short	0x00ff


	//----- nvinfo : EIATTR_MERCURY_ISA_VERSION
	.align		4
        /*0050*/ 	.byte	0x03, 0x5f
        /*0052*/ 	.short	0x0101


	//----- nvinfo : EIATTR_VRC_CTA_INIT_COUNT
	.align		4
        /*0054*/ 	.byte	0x02, 0x4a
	.zero		1
	.zero		1


	//----- nvinfo : EIATTR_EXIT_INSTR_OFFSETS
	.align		4
        /*0058*/ 	.byte	0x04, 0x1c
        /*005a*/ 	.short	(.L_34 - .L_33)


	//   ....[0]....
.L_33:
        /*005c*/ 	.word	0x00000250


	//----- nvinfo : EIATTR_CBANK_PARAM_SIZE
	.align		4
.L_34:
        /*0060*/ 	.byte	0x03, 0x19
        /*0062*/ 	.short	0x0018


	//----- nvinfo : EIATTR_PARAM_CBANK
	.align		4
        /*0064*/ 	.byte	0x04, 0x0a
        /*0066*/ 	.short	(.L_36 - .L_35)
	.align		4
.L_35:
        /*0068*/ 	.word	index@(.nv.constant0._Z20calculateSlopeKernelP6float2Pfjj)
        /*006c*/ 	.short	0x0380
        /*006e*/ 	.short	0x0018


	//----- nvinfo : EIATTR_SW_WAR
	.align		4
.L_36:
        /*0070*/ 	.byte	0x04, 0x36
        /*0072*/ 	.short	(.L_38 - .L_37)
.L_37:
        /*0074*/ 	.word	0x00000008
.L_38:


//--------------------- .nv.info._Z21updateHeightmapKernelPfP6float2j --------------------------
	.section	.nv.info._Z21updateHeightmapKernelPfP6float2j,"",@"SHT_CUDA_INFO"
	.sectionflags	@""
	.align	4


	//----- nvinfo : EIATTR_CUDA_API_VERSION
	.align		4
        /*0000*/ 	.byte	0x04, 0x37
        /*0002*/ 	.short	(.L_40 - .L_39)
.L_39:
        /*0004*/ 	.word	0x00000082


	//----- nvinfo : EIATTR_KPARAM_INFO
	.align		4
.L_40:
        /*0008*/ 	.byte	0x04, 0x17
        /*000a*/ 	.short	(.L_42 - .L_41)
.L_41:
        /*000c*/ 	.word	0x00000000
        /*0010*/ 	.short	0x0002
        /*0012*/ 	.short	0x0010
        /*0014*/ 	.byte	0x00, 0xf0, 0x11, 0x00


	//----- nvinfo : EIATTR_KPARAM_INFO
	.align		4
.L_42:
        /*0018*/ 	.byte	0x04, 0x17
        /*001a*/ 	.short	(.L_44 - .L_43)
.L_43:
        /*001c*/ 	.word	0x00000000
        /*0020*/ 	.short	0x0001
        /*0022*/ 	.short	0x0008
        /*0024*/ 	.byte	0x00, 0xf5, 0x21, 0x00


	//----- nvinfo : EIATTR_KPARAM_INFO
	.align		4
.L_44:
        /*0028*/ 	.byte	0x04, 0x17
        /*002a*/ 	.short	(.L_46 - .L_45)
.L_45:
        /*002c*/ 	.word	0x00000000
        /*0030*/ 	.short	0x0000
        /*0032*/ 	.short	0x0000
        /*0034*/ 	.byte	0x00, 0xf5, 0x21, 0x00


	//----- nvinfo : EIATTR_SPARSE_MMA_MASK
	.align		4
.L_46:
        /*0038*/ 	.byte	0x03, 0x50
        /*003a*/ 	.short	0x0000


	//----- nvinfo : EIATTR_MAXREG_COUNT
	.align		4
        /*003c*/ 	.byte	0x03, 0x1b
        /*003e*/ 	.short	0x00ff


	//----- nvinfo : EIATTR_MERCURY_ISA_VERSION
	.align		4
        /*0040*/ 	.byte	0x03, 0x5f
        /*0042*/ 	.short	0x0101


	//----- nvinfo : EIATTR_VRC_CTA_INIT_COUNT
	.align		4
        /*0044*/ 	.byte	0x02, 0x4a
	.zero		1
	.zero		1


	//----- nvinfo : EIATTR_EXIT_INSTR_OFFSETS
	.align		4
        /*0048*/ 	.byte	0x04, 0x1c
        /*004a*/ 	.short	(.L_48 - .L_47)


	//   ....[0]....
.L_47:
        /*004c*/ 	.word	0x00000160


	//----- nvinfo : EIATTR_CBANK_PARAM_SIZE
	.align		4
.L_48:
        /*0050*/ 	.byte	0x03, 0x19
        /*0052*/ 	.short	0x0014


	//----- nvinfo : EIATTR_PARAM_CBANK
	.align		4
        /*0054*/ 	.byte	0x04, 0x0a
        /*0056*/ 	.short	(.L_50 - .L_49)
	.align		4
.L_49:
        /*0058*/ 	.word	index@(.nv.constant0._Z21updateHeightmapKernelPfP6float2j)
        /*005c*/ 	.short	0x0380
        /*005e*/ 	.short	0x0014


	//----- nvinfo : EIATTR_SW_WAR
	.align		4
.L_50:
        /*0060*/ 	.byte	0x04, 0x36
        /*0062*/ 	.short	(.L_52 - .L_51)
.L_51:
        /*0064*/ 	.word	0x00000008
.L_52:


//--------------------- .nv.info._Z22generateSpectrumKernelP6float2S0_jjjff --------------------------
	.section	.nv.info._Z22generateSpectrumKernelP6float2S0_jjjff,"",@"SHT_CUDA_INFO"
	.sectionflags	@""
	.align	4


	//----- nvinfo : EIATTR_CUDA_API_VERSION
	.align		4
        /*0000*/ 	.byte	0x04, 0x37
        /*0002*/ 	.short	(.L_54 - .L_53)
.L_53:
        /*0004*/ 	.word	0x00000082


	//----- nvinfo : EIATTR_KPARAM_INFO
	.align		4
.L_54:
        /*0008*/ 	.byte	0x04, 0x17
        /*000a*/ 	.short	(.L_56 - .L_55)
.L_55:
        /*000c*/ 	.word	0x00000000
        /*0010*/ 	.short	0x0006
        /*0012*/ 	.short	0x0020
        /*0014*/ 	.byte	0x00, 0xf0, 0x11, 0x00


	//----- nvinfo : EIATTR_KPARAM_INFO
	.align		4
.L_56:
        /*0018*/ 	.byte	0x04, 0x17
        /*001a*/ 	.short	(.L_58 - .L_57)
.L_57:
        /*001c*/ 	.word	0x00000000
        /*0020*/ 	.short	0x0005
        /*0022*/ 	.short	0x001c
        /*0024*/ 	.byte	0x00, 0xf0, 0x11, 0x00


	//----- nvinfo : EIATTR_KPARAM_INFO
	.align		4
.L_58:
        /*0028*/ 	.byte	0x04, 0x17
        /*002a*/ 	.short	(.L_60 - .L_59)
.L_59:
        /*002c*/ 	.word	0x00000000
        /*0030*/ 	.short	0x0004
        /*0032*/ 	.short	0x0018
        /*0034*/ 	.byte	0x00, 0xf0, 0x11, 0x00


	//----- nvinfo : EIATTR_KPARAM_INFO
	.align		4
.L_60:
        /*0038*/ 	.byte	0x04, 0x17
        /*003a*/ 	.short	(.L_62 - .L_61)
.L_61:
        /*003c*/ 	.word	0x00000000
        /*0040*/ 	.short	0x0003
        /*0042*/ 	.short	0x0014
        /*0044*/ 	.byte	0x00, 0xf0, 0x11, 0x00


	//----- nvinfo : EIATTR_KPARAM_INFO
	.align		4
.L_62:
        /*0048*/ 	.byte	0x04, 0x17
        /*004a*/ 	.short	(.L_64 - .L_63)
.L_63:
        /*004c*/ 	.word	0x00000000
        /*0050*/ 	.short	0x0002
        /*0052*/ 	.short	0x0010
        /*0054*/ 	.byte	0x00, 0xf0, 0x11, 0x00


	//----- nvinfo : EIATTR_KPARAM_INFO
	.align		4
.L_64:
        /*0058*/ 	.byte	0x04, 0x17
        /*005a*/ 	.short	(.L_66 - .L_65)
.L_65:
        /*005c*/ 	.word	0x00000000
        /*0060*/ 	.short	0x0001
        /*0062*/ 	.short	0x0008
        /*0064*/ 	.byte	0x00, 0xf5, 0x21, 0x00


	//----- nvinfo : EIATTR_KPARAM_INFO
	.align		4
.L_66:
        /*0068*/ 	.byte	0x04, 0x17
        /*006a*/ 	.short	(.L_68 - .L_67)
.L_67:
        /*006c*/ 	.word	0x00000000
        /*0070*/ 	.short	0x0000
        /*0072*/ 	.short	0x0000
        /*0074*/ 	.byte	0x00, 0xf5, 0x21, 0x00


	//----- nvinfo : EIATTR_SPARSE_MMA_MASK
	.align		4
.L_68:
        /*0078*/ 	.byte	0x03, 0x50
        /*007a*/ 	.short	0x0000


	//----- nvinfo : EIATTR_MAXREG_COUNT
	.align		4
        /*007c*/ 	.byte	0x03, 0x1b
        /*007e*/ 	.short	0x00ff


	//----- nvinfo : EIATTR_MERCURY_ISA_VERSION
	.align		4
        /*0080*/ 	.byte	0x03, 0x5f
        /*0082*/ 	.short	0x0101


	//----- nvinfo : EIATTR_VRC_CTA_INIT_COUNT
	.align		4
        /*0084*/ 	.byte	0x02, 0x4a
	.zero		1
	.zero		1


	//----- nvinfo : EIATTR_EXIT_INSTR_OFFSETS
	.align		4
        /*0088*/ 	.byte	0x04, 0x1c
        /*008a*/ 	.short	(.L_70 - .L_69)


	//   ....[0]....
.L_69:
        /*008c*/ 	.word	0x000002c0


	//   ....[1]....
        /*0090*/ 	.word	0x000019f0


	//----- nvinfo : EIATTR_CRS_STACK_SIZE
	.align		4
.L_70:
        /*0094*/ 	.byte	0x04, 0x1e
        /*0096*/ 	.short	(.L_72 - .L_71)
.L_71:
        /*0098*/ 	.word	0x00000000


	//----- nvinfo : EIATTR_CBANK_PARAM_SIZE
	.align		4
.L_72:
        /*009c*/ 	.byte	0x03, 0x19
        /*009e*/ 	.short	0x0024


	//----- nvinfo : EIATTR_PARAM_CBANK
	.align		4
        /*00a0*/ 	.byte	0x04, 0x0a
        /*00a2*/ 	.short	(.L_74 - .L_73)
	.align		4
.L_73:
        /*00a4*/ 	.word	index@(.nv.constant0._Z22generateSpectrumKernelP6float2S0_jjjff)
        /*00a8*/ 	.short	0x0380
        /*00aa*/ 	.short	0x0024


	//----- nvinfo : EIATTR_SW_WAR
	.align		4
.L_74:
        /*00ac*/ 	.byte	0x04, 0x36
        /*00ae*/ 	.short	(.L_76 - .L_75)
.L_75:
        /*00b0*/ 	.word	0x00000008
.L_76:


//--------------------- .nv.callgraph             --------------------------
	.section	.nv.callgraph,"",@"SHT_CUDA_CALLGRAPH"
	.align	4
	.sectionentsize	8
	.align		4
        /*0000*/ 	.word	0x00000000
	.align		4
        /*0004*/ 	.word	0xffffffff
	.align		4
        /*0008*/ 	.word	0x00000000
	.align		4
        /*000c*/ 	.word	0xfffffffe
	.align		4
        /*0010*/ 	.word	0x00000000
	.align		4
        /*0014*/ 	.word	0xfffffffd
	.align		4
        /*0018*/ 	.word	0x00000000
	.align		4
        /*001c*/ 	.word	0xfffffffc


//--------------------- .nv.constant4             --------------------------
	.section	.nv.constant4,"a",@progbits
	.align	8
	.align		8
.nv.constant4:
        /*0000*/ 	.dword	__cudart_i2opi_f


//--------------------- .text._Z20calculateSlopeKernelP6float2Pfjj --------------------------
	.section	.text._Z20calculateSlopeKernelP6float2Pfjj,"ax",@progbits
	.align	128
        .global         _Z20calculateSlopeKernelP6float2Pfjj
        .type           _Z20calculateSlopeKernelP6float2Pfjj,@function
        .size           _Z20calculateSlopeKernelP6float2Pfjj,(.L_x_35 - _Z20calculateSlopeKernelP6float2Pfjj)
        .other          _Z20calculateSlopeKernelP6float2Pfjj,@"STO_CUDA_ENTRY STV_DEFAULT"
_Z20calculateSlopeKernelP6float2Pfjj:
.text._Z20calculateSlopeKernelP6float2Pfjj:
[----:B------:R-:W-:Y:S01]  /*0000*/  LDC R1, c[0x0][0x37c] ;  /* 0x0000df00ff017b82 */ /* 0x000fe20000000800 */
[----:B------:R-:W0:Y:S07]  /*0010*/  S2R R2, SR_TID.Y ;  /* 0x0000000000027919 */ /* 0x000e2e0000002200 */
[----:B------:R-:W1:Y:S01]  /*0020*/  LDC R0, c[0x0][0x360] ;  /* 0x0000d800ff007b82 */ /* 0x000e620000000800 */
[----:B------:R-:W2:Y:S01]  /*0030*/  LDCU.64 UR6, c[0x0][0x390] ;  /* 0x00007200ff0677ac */ /* 0x000ea20008000a00 */
[----:B------:R-:W1:Y:S06]  /*0040*/  S2R R5, SR_TID.X ;  /* 0x0000000000057919 */ /* 0x000e6c0000002100 */
[----:B------:R-:W0:Y:S08]  /*0050*/  S2UR UR5, SR_CTAID.Y ;  /* 0x00000000000579c3 */ /* 0x000e300000002600 */
[----:B------:R-:W0:Y:S08]  /*0060*/  LDC R3, c[0x0][0x364] ;  /* 0x0000d900ff037b82 */ /* 0x000e300000000800 */
[----:B------:R-:W1:Y:S01]  /*0070*/  S2UR UR4, SR_CTAID.X ;  /* 0x00000000000479c3 */ /* 0x000e620000002500 */
[----:B0-----:R-:W-:Y:S01]  /*0080*/  IMAD R3, R3, UR5, R2 ;  /* 0x0000000503037c24 */ /* 0x001fe2000f8e0202 */
[----:B--2---:R-:W-:-:S04]  /*0090*/  UIADD3 UR5, UPT, UPT, UR6, -0x1, URZ ;  /* 0xffffffff06057890 */ /* 0x004fc8000fffe0ff */
[----:B------:R-:W-:Y:S01]  /*00a0*/  ISETP.NE.AND P0, PT, R3, RZ, PT ;  /* 0x000000ff0300720c */ /* 0x000fe20003f05270 */
[----:B-1----:R-:W-:Y:S01]  /*00b0*/  IMAD R0, R0, UR4, R5 ;  /* 0x0000000400007c24 */ /* 0x002fe2000f8e0205 */
[----:B------:R-:W-:-:S03]  /*00c0*/  UIADD3 UR4, UPT, UPT, UR7, -0x1, URZ ;  /* 0xffffffff07047890 */ /* 0x000fc6000fffe0ff */
[----:B------:R-:W-:Y:S01]  /*00d0*/  IMAD R13, R3, UR6, R0 ;  /* 0x00000006030d7c24 */ /* 0x000fe2000f8e0200 */
[----:B------:R-:W-:-:S04]  /*00e0*/  ISETP.EQ.OR P0, PT, R0, RZ, !P0 ;  /* 0x000000ff0000720c */ /* 0x000fc80004702670 */
[----:B------:R-:W-:-:S04]  /*00f0*/  ISETP.GE.U32.OR P0, PT, R0, UR5, P0 ;  /* 0x0000000500007c0c */ /* 0x000fc80008706470 */
[----:B------:R-:W-:Y:S01]  /*0100*/  ISETP.GE.U32.OR P0, PT, R3, UR4, P0 ;  /* 0x0000000403007c0c */ /* 0x000fe20008706470 */
[----:B------:R-:W0:-:S12]  /*0110*/  LDCU.64 UR4, c[0x0][0x358] ;  /* 0x00006b00ff0477ac */ /* 0x000e180008000a00 */
[----:B------:R-:W1:Y:S01]  /*0120*/  @!P0 LDC.64 R8, c[0x0][0x388] ;  /* 0x0000e200ff088b82 */ /* 0x000e620000000a00 */
[C---:B------:R-:W-:Y:S02]  /*0130*/  @!P0 IADD3 R3, PT, PT, R13.reuse, -0x1, RZ ;  /* 0xffffffff0d038810 */ /* 0x040fe40007ffe0ff */
[C---:B------:R-:W-:Y:S02]  /*0140*/  @!P0 IADD3 R5, PT, PT, R13.reuse, 0x1, RZ ;  /* 0x000000010d058810 */ /* 0x040fe40007ffe0ff */
[C---:B------:R-:W-:Y:S02]  /*0150*/  @!P0 IADD3 R7, PT, PT, R13.reuse, -UR6, RZ ;  /* 0x800000060d078c10 */ /* 0x040fe4000fffe0ff */
[----:B------:R-:W-:Y:S01]  /*0160*/  @!P0 IADD3 R11, PT, PT, R13, UR6, RZ ;  /* 0x000000060d0b8c10 */ /* 0x000fe2000fffe0ff */
[----:B-1----:R-:W-:-:S04]  /*0170*/  @!P0 IMAD.WIDE.U32 R2, R3, 0x4, R8 ;  /* 0x0000000403028825 */ /* 0x002fc800078e0008 */
[--C-:B------:R-:W-:Y:S02]  /*0180*/  @!P0 IMAD.WIDE.U32 R4, R5, 0x4, R8.reuse ;  /* 0x0000000405048825 */ /* 0x100fe400078e0008 */
[----:B0-----:R-:W2:Y:S02]  /*0190*/  @!P0 LDG.E R2, desc[UR4][R2.64] ;  /* 0x0000000402028981 */ /* 0x001ea4000c1e1900 */
[--C-:B------:R-:W-:Y:S02]  /*01a0*/  @!P0 IMAD.WIDE.U32 R6, R7, 0x4, R8.reuse ;  /* 0x0000000407068825 */ /* 0x100fe400078e0008 */
[----:B------:R-:W2:Y:S02]  /*01b0*/  @!P0 LDG.E R5, desc[UR4][R4.64] ;  /* 0x0000000404058981 */ /* 0x000ea4000c1e1900 */
[----:B------:R-:W-:Y:S02]  /*01c0*/  @!P0 IMAD.WIDE.U32 R8, R11, 0x4, R8 ;  /* 0x000000040b088825 */ /* 0x000fe400078e0008 */
[----:B------:R-:W3:Y:S01]  /*01d0*/  @!P0 LDG.E R6, desc[UR4][R6.64] ;  /* 0x0000000406068981 */ /* 0x000ee2000c1e1900 */
[----:B------:R-:W0:Y:S03]  /*01e0*/  LDC.64 R10, c[0x0][0x380] ;  /* 0x0000e000ff0a7b82 */ /* 0x000e260000000a00 */
[----:B------:R-:W3:Y:S01]  /*01f0*/  @!P0 LDG.E R9, desc[UR4][R8.64] ;  /* 0x0000000408098981 */ /* 0x000ee2000c1e1900 */
[----:B------:R-:W-:Y:S01]  /*0200*/  CS2R R14, SRZ ;  /* 0x00000000000e7805 */ /* 0x000fe2000001ff00 */
[----:B0-----:R-:W-:-:S04]  /*0210*/  IMAD.WIDE.U32 R10, R13, 0x8, R10 ;  /* 0x000000080d0a7825 */ /* 0x001fc800078e000a */
[----:B--2---:R-:W-:Y:S01]  /*0220*/  @!P0 FADD R14, R2, -R5 ;  /* 0x80000005020e8221 */ /* 0x004fe20000000000 */
[----:B---3--:R-:W-:-:S05]  /*0230*/  @!P0 FADD R15, R6, -R9 ;  /* 0x80000009060f8221 */ /* 0x008fca0000000000 */
[----:B------:R-:W-:Y:S01]  /*0240*/  STG.E.64 desc[UR4][R10.64], R14 ;  /* 0x0000000e0a007986 */ /* 0x000fe2000c101b04 */
[----:B------:R-:W-:Y:S05]  /*0250*/  EXIT ;  /* 0x000000000000794d */ /* 0x000fea0003800000 */
.L_x_0:
[----:B------:R-:W-:-:S00]  /*0260*/  BRA `(.L_x_0) ;  /* 0xfffffffc00fc7947 */ /* 0x000fc0000383ffff */
[----:B------:R-:W-:-:S00]  /*0270*/  NOP ;  /* 0x0000000000007918 */ /* 0x000fc00000000000 */
        /* <DEDUP_REMOVED lines=8> */
.L_x_35:


//--------------------- .text._Z21updateHeightmapKernelPfP6float2j --------------------------
	.section	.text._Z21updateHeightmapKernelPfP6float2j,"ax",@progbits
	.align	128
        .global         _Z21updateHeightmapKernelPfP6float2j
        .type           _Z21updateHeightmapKernelPfP6float2j,@function
        .size           _Z21updateHeightmapKernelPfP6float2j,(.L_x_36 - _Z21updateHeightmapKernelPfP6float2j)
        .other          _Z21updateHeightmapKernelPfP6float2j,@"STO_CUDA_ENTRY STV_DEFAULT"
_Z21updateHeightmapKernelPfP6float2j:
.text._Z21updateHeightmapKernelPfP6float2j:
[----:B------:R-:W-:Y:S01]  /*0000*/  LDC R1, c[0x0][0x37c] ;  /* 0x0000df00ff017b82 */ /* 0x000fe20000000800 */
[----:B------:R-:W0:Y:S07]  /*0010*/  S2R R5, SR_TID.X ;  /* 0x0000000000057919 */ /* 0x000e2e0000002100 */
[----:B------:R-:W0:Y:S01]  /*0020*/  LDC R0, c[0x0][0x360] ;  /* 0x0000d800ff007b82 */ /* 0x000e220000000800 */
[----:B------:R-:W1:Y:S01]  /*0030*/  LDCU UR8, c[0x0][0x390] ;  /* 0x00007200ff0877ac */ /* 0x000e620008000800 */
[----:B------:R-:W2:Y:S01]  /*0040*/  S2R R4, SR_TID.Y ;  /* 0x0000000000047919 */ /* 0x000ea20000002200 */
[----:B------:R-:W3:Y:S05]  /*0050*/  LDCU.64 UR4, c[0x0][0x358] ;  /* 0x00006b00ff0477ac */ /* 0x000eea0008000a00 */
[----:B------:R-:W0:Y:S08]  /*0060*/  S2UR UR6, SR_CTAID.X ;  /* 0x00000000000679c3 */ /* 0x000e300000002500 */
[----:B------:R-:W2:Y:S08]  /*0070*/  S2UR UR7, SR_CTAID.Y ;  /* 0x00000000000779c3 */ /* 0x000eb00000002600 */
[----:B------:R-:W2:Y:S08]  /*0080*/  LDC R7, c[0x0][0x364] ;  /* 0x0000d900ff077b82 */ /* 0x000eb00000000800 */
[----:B------:R-:W4:Y:S01]  /*0090*/  LDC.64 R2, c[0x0][0x388] ;  /* 0x0000e200ff027b82 */ /* 0x000f220000000a00 */
[----:B0-----:R-:W-:-:S02]  /*00a0*/  IMAD R0, R0, UR6, R5 ;  /* 0x0000000600007c24 */ /* 0x001fc4000f8e0205 */
[----:B--2---:R-:W-:-:S05]  /*00b0*/  IMAD R7, R7, UR7, R4 ;  /* 0x0000000707077c24 */ /* 0x004fca000f8e0204 */
[----:B------:R-:W0:Y:S01]  /*00c0*/  LDC.64 R4, c[0x0][0x380] ;  /* 0x0000e000ff047b82 */ /* 0x000e220000000a00 */
[----:B-1----:R-:W-:-:S04]  /*00d0*/  IMAD R9, R7, UR8, R0 ;  /* 0x0000000807097c24 */ /* 0x002fc8000f8e0200 */
[----:B----4-:R-:W-:-:S06]  /*00e0*/  IMAD.WIDE.U32 R2, R9, 0x8, R2 ;  /* 0x0000000809027825 */ /* 0x010fcc00078e0002 */
[----:B---3--:R-:W2:Y:S01]  /*00f0*/  LDG.E R2, desc[UR4][R2.64] ;  /* 0x0000000402027981 */ /* 0x008ea2000c1e1900 */
[----:B------:R-:W-:-:S04]  /*0100*/  IADD3 R0, PT, PT, R0, R7, RZ ;  /* 0x0000000700007210 */ /* 0x000fc80007ffe0ff */
[----:B------:R-:W-:-:S04]  /*0110*/  LOP3.LUT R0, R0, 0x1, RZ, 0xc0, !PT ;  /* 0x0000000100007812 */ /* 0x000fc800078ec0ff */
[----:B------:R-:W-:Y:S01]  /*0120*/  ISETP.NE.U32.AND P0, PT, R0, 0x1, PT ;  /* 0x000000010000780c */ /* 0x000fe20003f05070 */
[----:B0-----:R-:W-:-:S03]  /*0130*/  IMAD.WIDE.U32 R4, R9, 0x4, R4 ;  /* 0x0000000409047825 */ /* 0x001fc600078e0004 */
[----:B--2---:R-:W-:-:S05]  /*0140*/  FSEL R7, -R2, R2, !P0 ;  /* 0x0000000202077208 */ /* 0x004fca0004000100 */
[----:B------:R-:W-:Y:S01]  /*0150*/  STG.E desc[UR4][R4.64], R7 ;  /* 0x0000000704007986 */ /* 0x000fe2000c101904 */
[----:B------:R-:W-:Y:S05]  /*0160*/  EXIT ;  /* 0x000000000000794d */ /* 0x000fea0003800000 */
.L_x_1:
        /* <DEDUP_REMOVED lines=9> */
.L_x_36:


//--------------------- .text._Z22generateSpectrumKernelP6float2S0_jjjff --------------------------
	.section	.text._Z22generateSpectrumKernelP6float2S0_jjjff,"ax",@progbits
	.align	128
        .global         _Z22generateSpectrumKernelP6float2S0_jjjff
        .type           _Z22generateSpectrumKernelP6float2S0_jjjff,@function
        .size           _Z22generateSpectrumKernelP6float2S0_jjjff,(.L_x_34 - _Z22generateSpectrumKernelP6float2S0_jjjff)
        .other          _Z22generateSpectrumKernelP6float2S0_jjjff,@"STO_CUDA_ENTRY STV_DEFAULT"
_Z22generateSpectrumKernelP6float2S0_jjjff:
.text._Z22generateSpectrumKernelP6float2S0_jjjff:
[----:B------:R-:W0:Y:S08]  /*0000*/  LDC R1, c[0x0][0x37c] ;  /* 0x0000df00ff017b82 */ /* 0x000e300000000800 */
[----:B------:R-:W1:Y:S01]  /*0010*/  LDC R11, c[0x0][0x3a0] ;  /* 0x0000e800ff0b7b82 */ /* 0x000e620000000800 */
[----:B------:R-:W2:Y:S01]  /*0020*/  S2R R5, SR_TID.X ;  /* 0x0000000000057919 */ /* 0x000ea20000002100 */
[----:B------:R-:W3:Y:S01]  /*0030*/  LDCU.64 UR6, c[0x0][0x390] ;  /* 0x00007200ff0677ac */ /* 0x000ee20008000a00 */
[----:B0-----:R-:W-:Y:S01]  /*0040*/  VIADD R1, R1, 0xffffffe0 ;  /* 0xffffffe001017836 */ /* 0x001fe20000000000 */
[----:B------:R-:W0:Y:S01]  /*0050*/  S2R R7, SR_TID.Y ;  /* 0x0000000000077919 */ /* 0x000e220000002200 */
[----:B------:R-:W4:Y:S03]  /*0060*/  LDCU UR8, c[0x0][0x398] ;  /* 0x00007300ff0877ac */ /* 0x000f260008000800 */
[----:B------:R-:W2:Y:S01]  /*0070*/  S2UR UR4, SR_CTAID.X ;  /* 0x00000000000479c3 */ /* 0x000ea20000002500 */
[----:B------:R-:W-:-:S02]  /*0080*/  UMOV UR9, 0x40c90fdb ;  /* 0x40c90fdb00097882 */ /* 0x000fc40000000000 */
[----:B------:R-:W-:-:S05]  /*0090*/  IMAD.U32 R12, RZ, RZ, UR9 ;  /* 0x00000009ff0c7e24 */ /* 0x000fca000f8e00ff */
[----:B------:R-:W2:Y:S08]  /*00a0*/  LDC R4, c[0x0][0x360] ;  /* 0x0000d800ff047b82 */ /* 0x000eb00000000800 */
[----:B------:R-:W0:Y:S01]  /*00b0*/  S2UR UR5, SR_CTAID.Y ;  /* 0x00000000000579c3 */ /* 0x000e220000002600 */
[----:B-1----:R-:W1:Y:S07]  /*00c0*/  MUFU.RCP R0, R11 ;  /* 0x0000000b00007308 */ /* 0x002e6e0000001000 */
[----:B------:R-:W0:Y:S01]  /*00d0*/  LDC R2, c[0x0][0x364] ;  /* 0x0000d900ff027b82 */ /* 0x000e220000000800 */
[----:B------:R-:W5:Y:S01]  /*00e0*/  FCHK P0, R12, R11 ;  /* 0x0000000b0c007302 */ /* 0x000f620000000000 */
[----:B--2---:R-:W-:Y:S01]  /*00f0*/  IMAD R4, R4, UR4, R5 ;  /* 0x0000000404047c24 */ /* 0x004fe2000f8e0205 */
[----:B---3--:R-:W-:Y:S01]  /*0100*/  UIADD3 UR4, UPT, UPT, -UR7, URZ, URZ ;  /* 0x000000ff07047290 */ /* 0x008fe2000fffe1ff */
[----:B-1----:R-:W-:-:S04]  /*0110*/  FFMA R3, R0, -R11, 1 ;  /* 0x3f80000000037423 */ /* 0x002fc8000000080b */
[----:B------:R-:W-:Y:S01]  /*0120*/  FFMA R0, R0, R3, R0 ;  /* 0x0000000300007223 */ /* 0x000fe20000000000 */
[----:B------:R-:W-:Y:S02]  /*0130*/  IADD3 R3, PT, PT, -R4, UR7, RZ ;  /* 0x0000000704037c10 */ /* 0x000fe4000fffe1ff */
[----:B------:R-:W-:Y:S01]  /*0140*/  I2FP.F32.S32 R6, UR4 ;  /* 0x0000000400067c45 */ /* 0x000fe20008201400 */
[----:B------:R-:W-:-:S04]  /*0150*/  FFMA R9, R0, 6.2831854820251464844, RZ ;  /* 0x40c90fdb00097823 */ /* 0x000fc800000000ff */
[----:B------:R-:W-:Y:S01]  /*0160*/  FFMA R8, R9, -R11, 6.2831854820251464844 ;  /* 0x40c90fdb09087423 */ /* 0x000fe2000000080b */
[----:B0-----:R-:W-:Y:S01]  /*0170*/  IMAD R5, R2, UR5, R7 ;  /* 0x0000000502057c24 */ /* 0x001fe2000f8e0207 */
[----:B------:R-:W-:Y:S02]  /*0180*/  I2FP.F32.U32 R7, R4 ;  /* 0x0000000400077245 */ /* 0x000fe40000201000 */
[----:B------:R-:W-:Y:S01]  /*0190*/  FFMA R0, R0, R8, R9 ;  /* 0x0000000800007223 */ /* 0x000fe20000000009 */
[C---:B------:R-:W-:Y:S01]  /*01a0*/  IMAD R10, R5.reuse, UR7, R4 ;  /* 0x00000007050a7c24 */ /* 0x040fe2000f8e0204 */
[----:B----4-:R-:W-:Y:S01]  /*01b0*/  IADD3 R2, PT, PT, -R5, UR8, RZ ;  /* 0x0000000805027c10 */ /* 0x010fe2000fffe1ff */
[----:B------:R-:W-:-:S04]  /*01c0*/  FFMA R7, R6, 0.5, R7 ;  /* 0x3f00000006077823 */ /* 0x000fc80000000007 */
[----:B------:R-:W-:Y:S02]  /*01d0*/  IMAD R2, R2, UR6, R3 ;  /* 0x0000000602027c24 */ /* 0x000fe4000f8e0203 */
[----:B------:R-:W-:Y:S01]  /*01e0*/  IMAD R3, R5, UR6, R4 ;  /* 0x0000000605037c24 */ /* 0x000fe2000f8e0204 */
[----:B-----5:R-:W-:Y:S06]  /*01f0*/  @!P0 BRA `(.L_x_2) ;  /* 0x0000000000088947 */ /* 0x020fec0003800000 */
[----:B------:R-:W-:-:S07]  /*0200*/  MOV R8, 0x220 ;  /* 0x0000022000087802 */ /* 0x000fce0000000f00 */
[----:B------:R-:W-:Y:S05]  /*0210*/  CALL.REL.NOINC `($__internal_1_$__cuda_sm3x_div_rn_noftz_f32_slowpath) ;  /* 0x0000001800547944 */ /* 0x000fea0003c00000 */
.L_x_2:
[----:B------:R-:W0:Y:S01]  /*0220*/  LDCU UR4, c[0x0][0x398] ;  /* 0x00007300ff0477ac */ /* 0x000e220008000800 */
[----:B------:R-:W-:Y:S01]  /*0230*/  I2FP.F32.U32 R9, R5 ;  /* 0x0000000500097245 */ /* 0x000fe20000201000 */
[----:B------:R-:W-:Y:S01]  /*0240*/  FMUL R7, R7, R0 ;  /* 0x0000000007077220 */ /* 0x000fe20000400000 */
[----:B------:R-:W1:Y:S03]  /*0250*/  LDCU UR5, c[0x0][0x394] ;  /* 0x00007280ff0577ac */ /* 0x000e660008000800 */
[----:B------:R-:W-:-:S04]  /*0260*/  FFMA R9, R6, 0.5, R9 ;  /* 0x3f00000006097823 */ /* 0x000fc80000000009 */
[----:B------:R-:W-:-:S04]  /*0270*/  FMUL R9, R9, R0 ;  /* 0x0000000009097220 */ /* 0x000fc80000400000 */
[----:B------:R-:W-:Y:S01]  /*0280*/  FMUL R0, R9, R9 ;  /* 0x0000000909007220 */ /* 0x000fe20000400000 */
[----:B0-----:R-:W-:-:S03]  /*0290*/  ISETP.GE.U32.AND P0, PT, R5, UR4, PT ;  /* 0x0000000405007c0c */ /* 0x001fc6000bf06070 */
[----:B------:R-:W-:Y:S01]  /*02a0*/  FFMA R5, R7, R7, R0 ;  /* 0x0000000707057223 */ /* 0x000fe20000000000 */
[----:B-1----:R-:W-:-:S13]  /*02b0*/  ISETP.GE.U32.OR P0, PT, R4, UR5, P0 ;  /* 0x0000000504007c0c */ /* 0x002fda0008706470 */
[----:B------:R-:W-:Y:S05]  /*02c0*/  @P0 EXIT ;  /* 0x000000000000094d */ /* 0x000fea0003800000 */
[----:B------:R-:W-:Y:S01]  /*02d0*/  VIADD R0, R5, 0xf3000000 ;  /* 0xf300000005007836 */ /* 0x000fe20000000000 */
[----:B------:R0:W1:Y:S01]  /*02e0*/  MUFU.RSQ R4, R5 ;  /* 0x0000000500047308 */ /* 0x0000620000001400 */
[----:B------:R-:W-:Y:S03]  /*02f0*/  BSSY.RECONVERGENT B0, `(.L_x_3) ;  /* 0x000000d000007945 */ /* 0x000fe60003800200 */
[----:B------:R-:W-:-:S13]  /*0300*/  ISETP.GT.U32.AND P0, PT, R0, 0x727fffff, PT ;  /* 0x727fffff0000780c */ /* 0x000fda0003f04070 */
[----:B01----:R-:W-:Y:S05]  /*0310*/  @!P0 BRA `(.L_x_4) ;  /* 0x0000000000188947 */ /* 0x003fea0003800000 */
[----:B------:R-:W-:Y:S01]  /*0320*/  BSSY.RECONVERGENT B1, `(.L_x_5) ;  /* 0x0000004000017945 */ /* 0x000fe20003800200 */
[----:B------:R-:W-:Y:S01]  /*0330*/  IMAD.MOV.U32 R0, RZ, RZ, R5 ;  /* 0x000000ffff007224 */ /* 0x000fe200078e0005 */
[----:B------:R-:W-:-:S07]  /*0340*/  MOV R9, 0x360 ;  /* 0x0000036000097802 */ /* 0x000fce0000000f00 */
[----:B------:R-:W-:Y:S05]  /*0350*/  CALL.REL.NOINC `($__internal_0_$__cuda_sm20_sqrt_rn_f32_slowpath) ;  /* 0x0000001400a87944 */ /* 0x000fea0003c00000 */
[----:B------:R-:W-:Y:S05]  /*0360*/  BSYNC.RECONVERGENT B1 ;  /* 0x0000000000017941 */ /* 0x000fea0003800200 */
.L_x_5:
[----:B------:R-:W-:Y:S05]  /*0370*/  BRA `(.L_x_6) ;  /* 0x0000000000107947 */ /* 0x000fea0003800000 */
.L_x_4:
[----:B------:R-:W-:Y:S01]  /*0380*/  FMUL.FTZ R0, R5, R4 ;  /* 0x0000000405007220 */ /* 0x000fe20000410000 */
[----:B------:R-:W-:-:S03]  /*0390*/  FMUL.FTZ R4, R4, 0.5 ;  /* 0x3f00000004047820 */ /* 0x000fc60000410000 */
[----:B------:R-:W-:-:S04]  /*03a0*/  FFMA R5, -R0, R0, R5 ;  /* 0x0000000000057223 */ /* 0x000fc80000000105 */
[----:B------:R-:W-:-:S07]  /*03b0*/  FFMA R0, R5, R4, R0 ;  /* 0x0000000405007223 */ /* 0x000fce0000000000 */
.L_x_6:
[----:B------:R-:W-:Y:S05]  /*03c0*/  BSYNC.RECONVERGENT B0 ;  /* 0x0000000000007941 */ /* 0x000fea0003800200 */
.L_x_3:
[----:B------:R-:W-:Y:S01]  /*03d0*/  FMUL R0, R0, 9.8100004196166992188 ;  /* 0x411cf5c300007820 */ /* 0x000fe20000400000 */
[----:B------:R-:W0:Y:S01]  /*03e0*/  LDCU.64 UR6, c[0x0][0x358] ;  /* 0x00006b00ff0677ac */ /* 0x000e220008000a00 */
[----:B------:R-:W-:Y:S02]  /*03f0*/  BSSY.RECONVERGENT B0, `(.L_x_7) ;  /* 0x000000f000007945 */ /* 0x000fe40003800200 */
[----:B------:R-:W-:Y:S01]  /*0400*/  VIADD R4, R0, 0xf3000000 ;  /* 0xf300000000047836 */ /* 0x000fe20000000000 */
[----:B------:R1:W2:Y:S04]  /*0410*/  MUFU.RSQ R5, R0 ;  /* 0x0000000000057308 */ /* 0x0002a80000001400 */
[----:B------:R-:W-:-:S13]  /*0420*/  ISETP.GT.U32.AND P0, PT, R4, 0x727fffff, PT ;  /* 0x727fffff0400780c */ /* 0x000fda0003f04070 */
[----:B012---:R-:W-:Y:S05]  /*0430*/  @!P0 BRA `(.L_x_8) ;  /* 0x0000000000188947 */ /* 0x007fea0003800000 */
[----:B------:R-:W-:Y:S01]  /*0440*/  BSSY.RECONVERGENT B1, `(.L_x_9) ;  /* 0x0000003000017945 */ /* 0x000fe20003800200 */
[----:B------:R-:W-:-:S07]  /*0450*/  MOV R9, 0x470 ;  /* 0x0000047000097802 */ /* 0x000fce0000000f00 */
[----:B------:R-:W-:Y:S05]  /*0460*/  CALL.REL.NOINC `($__internal_0_$__cuda_sm20_sqrt_rn_f32_slowpath) ;  /* 0x0000001400647944 */ /* 0x000fea0003c00000 */
[----:B------:R-:W-:Y:S05]  /*0470*/  BSYNC.RECONVERGENT B1 ;  /* 0x0000000000017941 */ /* 0x000fea0003800200 */
.L_x_9:
[----:B------:R-:W-:Y:S01]  /*0480*/  IMAD.MOV.U32 R13, RZ, RZ, R0 ;  /* 0x000000ffff0d7224 */ /* 0x000fe200078e0000 */
[----:B------:R-:W-:Y:S06]  /*0490*/  BRA `(.L_x_10) ;  /* 0x0000000000107947 */ /* 0x000fec0003800000 */
.L_x_8:
[----:B------:R-:W-:Y:S01]  /*04a0*/  FMUL.FTZ R13, R0, R5 ;  /* 0x00000005000d7220 */ /* 0x000fe20000410000 */
[----:B------:R-:W-:-:S03]  /*04b0*/  FMUL.FTZ R4, R5, 0.5 ;  /* 0x3f00000005047820 */ /* 0x000fc60000410000 */
[----:B------:R-:W-:-:S04]  /*04c0*/  FFMA R0, -R13, R13, R0 ;  /* 0x0000000d0d007223 */ /* 0x000fc80000000100 */
[----:B------:R-:W-:-:S07]  /*04d0*/  FFMA R13, R0, R4, R13 ;  /* 0x00000004000d7223 */ /* 0x000fce000000000d */
.L_x_10:
[----:B------:R-:W-:Y:S05]  /*04e0*/  BSYNC.RECONVERGENT B0 ;  /* 0x0000000000007941 */ /* 0x000fea0003800200 */
.L_x_7:
[----:B------:R-:W0:Y:S01]  /*04f0*/  LDC.64 R4, c[0x0][0x380] ;  /* 0x0000e000ff047b82 */ /* 0x000e220000000a00 */
[----:B------:R-:W1:Y:S01]  /*0500*/  LDCU UR10, c[0x0][0x39c] ;  /* 0x00007380ff0a77ac */ /* 0x000e620008000800 */
[----:B0-----:R-:W-:-:S04]  /*0510*/  IMAD.WIDE.U32 R8, R3, 0x8, R4 ;  /* 0x0000000803087825 */ /* 0x001fc800078e0004 */
[----:B------:R-:W-:Y:S02]  /*0520*/  IMAD.WIDE.U32 R2, R2, 0x8, R4 ;  /* 0x0000000802027825 */ /* 0x000fe400078e0004 */
[----:B------:R-:W5:Y:S02]  /*0530*/  LDG.E.64 R8, desc[UR6][R8.64] ;  /* 0x0000000608087981 */ /* 0x000f64000c1e1b00 */
[----:B-1----:R-:W-:Y:S01]  /*0540*/  FMUL R5, R13, UR10 ;  /* 0x0000000a0d057c20 */ /* 0x002fe20008400000 */
[----:B------:R-:W-:Y:S01]  /*0550*/  BSSY.RECONVERGENT B0, `(.L_x_11) ;  /* 0x0000043000007945 */ /* 0x000fe20003800200 */
[----:B------:R0:W5:Y:S02]  /*0560*/  LDG.E.64 R6, desc[UR6][R2.64] ;  /* 0x0000000602067981 */ /* 0x000164000c1e1b00 */
[C---:B------:R-:W-:Y:S01]  /*0570*/  FMUL R0, R5.reuse, 0.63661974668502807617 ;  /* 0x3f22f98305007820 */ /* 0x040fe20000400000 */
[----:B------:R-:W-:-:S05]  /*0580*/  FSETP.GE.AND P0, PT, |R5|, 105615, PT ;  /* 0x47ce47800500780b */ /* 0x000fca0003f06200 */
[----:B------:R-:W1:Y:S02]  /*0590*/  F2I.NTZ R0, R0 ;  /* 0x0000000000007305 */ /* 0x000e640000203100 */
[----:B-1----:R-:W-:Y:S01]  /*05a0*/  I2FP.F32.S32 R18, R0 ;  /* 0x0000000000127245 */ /* 0x002fe20000201400 */
[----:B------:R-:W-:-:S04]  /*05b0*/  IMAD.MOV.U32 R17, RZ, RZ, R0 ;  /* 0x000000ffff117224 */ /* 0x000fc800078e0000 */
[----:B------:R-:W-:-:S04]  /*05c0*/  FFMA R11, R18, -1.5707962512969970703, R5 ;  /* 0xbfc90fda120b7823 */ /* 0x000fc80000000005 */
[----:B------:R-:W-:-:S04]  /*05d0*/  FFMA R11, R18, -7.5497894158615963534e-08, R11 ;  /* 0xb3a22168120b7823 */ /* 0x000fc8000000000b */
[----:B------:R-:W-:-:S04]  /*05e0*/  FFMA R18, R18, -5.3903029534742383927e-15, R11 ;  /* 0xa7c234c512127823 */ /* 0x000fc8000000000b */
[----:B0-----:R-:W-:Y:S01]  /*05f0*/  IMAD.MOV.U32 R2, RZ, RZ, R18 ;  /* 0x000000ffff027224 */ /* 0x001fe200078e0012 */
[----:B------:R-:W-:Y:S06]  /*0600*/  @!P0 BRA `(.L_x_12) ;  /* 0x0000000000dc8947 */ /* 0x000fec0003800000 */
[----:B------:R-:W-:-:S13]  /*0610*/  FSETP.NEU.AND P0, PT, |R5|, +INF , PT ;  /* 0x7f8000000500780b */ /* 0x000fda0003f0d200 */
[----:B------:R-:W-:Y:S01]  /*0620*/  @!P0 FMUL R2, RZ, R5 ;  /* 0x00000005ff028220 */ /* 0x000fe20000400000 */
[----:B------:R-:W-:Y:S01]  /*0630*/  @!P0 MOV R0, RZ ;  /* 0x000000ff00008202 */ /* 0x000fe20000000f00 */
[----:B------:R-:W-:Y:S06]  /*0640*/  @!P0 BRA `(.L_x_12) ;  /* 0x0000000000cc8947 */ /* 0x000fec0003800000 */
[----:B------:R-:W-:Y:S01]  /*0650*/  IMAD.SHL.U32 R2, R5, 0x100, RZ ;  /* 0x0000010005027824 */ /* 0x000fe200078e00ff */
[----:B------:R-:W0:Y:S01]  /*0660*/  LDCU.64 UR8, c[0x4][URZ] ;  /* 0x01000000ff0877ac */ /* 0x000e220008000a00 */
[----:B------:R-:W-:Y:S02]  /*0670*/  IMAD.MOV.U32 R12, RZ, RZ, RZ ;  /* 0x000000ffff0c7224 */ /* 0x000fe400078e00ff */
[----:B------:R-:W-:Y:S01]  /*0680*/  IMAD.MOV.U32 R0, RZ, RZ, R1 ;  /* 0x000000ffff007224 */ /* 0x000fe200078e0001 */
[----:B------:R-:W-:Y:S01]  /*0690*/  LOP3.LUT R19, R2, 0x80000000, RZ, 0xfc, !PT ;  /* 0x8000000002137812 */ /* 0x000fe200078efcff */
[----:B------:R-:W-:Y:S01]  /*06a0*/  UMOV UR5, URZ ;  /* 0x000000ff00057c82 */ /* 0x000fe20008000000 */
[----:B------:R-:W-:-:S05]  /*06b0*/  UMOV UR4, URZ ;  /* 0x000000ff00047c82 */ /* 0x000fca0008000000 */
.L_x_13:
[----:B0-----:R-:W-:Y:S02]  /*06c0*/  IMAD.U32 R14, RZ, RZ, UR8 ;  /* 0x00000008ff0e7e24 */ /* 0x001fe4000f8e00ff */
[----:B------:R-:W-:-:S05]  /*06d0*/  IMAD.U32 R15, RZ, RZ, UR9 ;  /* 0x00000009ff0f7e24 */ /* 0x000fca000f8e00ff */
[----:B------:R-:W2:Y:S01]  /*06e0*/  LDG.E.CONSTANT R2, desc[UR6][R14.64] ;  /* 0x000000060e027981 */ /* 0x000ea2000c1e9900 */
[----:B------:R-:W-:Y:S02]  /*06f0*/  UIADD3 UR8, UP0, UPT, UR8, 0x4, URZ ;  /* 0x0000000408087890 */ /* 0x000fe4000ff1e0ff */
[----:B------:R-:W-:Y:S02]  /*0700*/  UIADD3 UR4, UPT, UPT, UR4, 0x1, URZ ;  /* 0x0000000104047890 */ /* 0x000fe4000fffe0ff */
[----:B------:R-:W-:Y:S02]  /*0710*/  UIADD3.X UR9, UPT, UPT, URZ, UR9, URZ, UP0, !UPT ;  /* 0x00000009ff097290 */ /* 0x000fe400087fe4ff */
[----:B------:R-:W-:Y:S01]  /*0720*/  UISETP.NE.AND UP0, UPT, UR4, 0x6, UPT ;  /* 0x000000060400788c */ /* 0x000fe2000bf05270 */
[----:B--2---:R-:W-:-:S03]  /*0730*/  IMAD.WIDE.U32 R2, R2, R19, RZ ;  /* 0x0000001302027225 */ /* 0x004fc600078e00ff */
[----:B------:R-:W-:-:S04]  /*0740*/  IADD3 R11, P0, PT, R2, R12, RZ ;  /* 0x0000000c020b7210 */ /* 0x000fc80007f1e0ff */
[----:B------:R-:W-:Y:S01]  /*0750*/  IADD3.X R12, PT, PT, R3, UR5, RZ, P0, !PT ;  /* 0x00000005030c7c10 */ /* 0x000fe200087fe4ff */
[----:B------:R0:W-:Y:S02]  /*0760*/  STL [R0], R11 ;  /* 0x0000000b00007387 */ /* 0x0001e40000100800 */
[----:B0-----:R-:W-:Y:S01]  /*0770*/  VIADD R0, R0, 0x4 ;  /* 0x0000000400007836 */ /* 0x001fe20000000000 */
[----:B------:R-:W-:Y:S06]  /*0780*/  BRA.U UP0, `(.L_x_13) ;  /* 0xfffffffd00cc7547 */ /* 0x000fec000b83ffff */
[----:B------:R-:W-:Y:S01]  /*0790*/  SHF.R.U32.HI R4, RZ, 0x17, R5 ;  /* 0x00000017ff047819 */ /* 0x000fe20000011605 */
[----:B------:R0:W-:Y:S03]  /*07a0*/  STL [R1+0x18], R12 ;  /* 0x0000180c01007387 */ /* 0x0001e60000100800 */
[C---:B------:R-:W-:Y:S02]  /*07b0*/  LOP3.LUT R0, R4.reuse, 0xe0, RZ, 0xc0, !PT ;  /* 0x000000e004007812 */ /* 0x040fe400078ec0ff */
[----:B------:R-:W-:-:S03]  /*07c0*/  LOP3.LUT P0, RZ, R4, 0x1f, RZ, 0xc0, !PT ;  /* 0x0000001f04ff7812 */ /* 0x000fc6000780c0ff */
[----:B------:R-:W-:-:S05]  /*07d0*/  VIADD R0, R0, 0xffffff80 ;  /* 0xffffff8000007836 */ /* 0x000fca0000000000 */
[----:B------:R-:W-:-:S05]  /*07e0*/  SHF.R.U32.HI R0, RZ, 0x5, R0 ;  /* 0x00000005ff007819 */ /* 0x000fca0000011600 */
[----:B------:R-:W-:-:S05]  /*07f0*/  IMAD R11, R0, -0x4, R1 ;  /* 0xfffffffc000b7824 */ /* 0x000fca00078e0201 */
[----:B------:R-:W2:Y:S04]  /*0800*/  LDL R0, [R11+0x18] ;  /* 0x000018000b007983 */ /* 0x000ea80000100800 */
[----:B------:R-:W2:Y:S04]  /*0810*/  LDL R3, [R11+0x14] ;  /* 0x000014000b037983 */ /* 0x000ea80000100800 */
[----:B------:R-:W3:Y:S01]  /*0820*/  @P0 LDL R2, [R11+0x10] ;  /* 0x000010000b020983 */ /* 0x000ee20000100800 */
[----:B------:R-:W-:Y:S01]  /*0830*/  LOP3.LUT R4, R4, 0x1f, RZ, 0xc0, !PT ;  /* 0x0000001f04047812 */ /* 0x000fe200078ec0ff */
[----:B------:R-:W-:Y:S01]  /*0840*/  UMOV UR4, 0x54442d19 ;  /* 0x54442d1900047882 */ /* 0x000fe20000000000 */
[----:B------:R-:W-:-:S02]  /*0850*/  UMOV UR5, 0x3bf921fb ;  /* 0x3bf921fb00057882 */ /* 0x000fc40000000000 */
[-C--:B--2---:R-:W-:Y:S02]  /*0860*/  @P0 SHF.L.W.U32.HI R0, R3, R4.reuse, R0 ;  /* 0x0000000403000219 */ /* 0x084fe40000010e00 */
[----:B---3--:R-:W-:Y:S02]  /*0870*/  @P0 SHF.L.W.U32.HI R3, R2, R4, R3 ;  /* 0x0000000402030219 */ /* 0x008fe40000010e03 */
[----:B------:R-:W-:Y:S02]  /*0880*/  ISETP.GE.AND P0, PT, R5, RZ, PT ;  /* 0x000000ff0500720c */ /* 0x000fe40003f06270 */
[C---:B------:R-:W-:Y:S02]  /*0890*/  SHF.L.W.U32.HI R2, R3.reuse, 0x2, R0 ;  /* 0x0000000203027819 */ /* 0x040fe40000010e00 */
[----:B------:R-:W-:Y:S02]  /*08a0*/  SHF.L.U32 R3, R3, 0x2, RZ ;  /* 0x0000000203037819 */ /* 0x000fe400000006ff */
[----:B------:R-:W-:-:S04]  /*08b0*/  SHF.R.S32.HI R4, RZ, 0x1f, R2 ;  /* 0x0000001fff047819 */ /* 0x000fc80000011402 */
[C---:B------:R-:W-:Y:S02]  /*08c0*/  LOP3.LUT R14, R4.reuse, R3, RZ, 0x3c, !PT ;  /* 0x00000003040e7212 */ /* 0x040fe400078e3cff */
[----:B------:R-:W-:Y:S02]  /*08d0*/  LOP3.LUT R15, R4, R2, RZ, 0x3c, !PT ;  /* 0x00000002040f7212 */ /* 0x000fe400078e3cff */
[----:B------:R-:W-:Y:S02]  /*08e0*/  SHF.R.U32.HI R3, RZ, 0x1e, R0 ;  /* 0x0000001eff037819 */ /* 0x000fe40000011600 */
[C---:B------:R-:W-:Y:S02]  /*08f0*/  LOP3.LUT R4, R2.reuse, R5, RZ, 0x3c, !PT ;  /* 0x0000000502047212 */ /* 0x040fe400078e3cff */
[----:B------:R-:W1:Y:S01]  /*0900*/  I2F.F64.S64 R14, R14 ;  /* 0x0000000e000e7312 */ /* 0x000e620000301c00 */
[----:B------:R-:W-:Y:S02]  /*0910*/  LEA.HI R0, R2, R3, RZ, 0x1 ;  /* 0x0000000302007211 */ /* 0x000fe400078f08ff */
[----:B------:R-:W-:-:S03]  /*0920*/  ISETP.GE.AND P1, PT, R4, RZ, PT ;  /* 0x000000ff0400720c */ /* 0x000fc60003f26270 */
[----:B------:R-:W-:-:S04]  /*0930*/  IMAD.MOV R2, RZ, RZ, -R0 ;  /* 0x000000ffff027224 */ /* 0x000fc800078e0a00 */
[----:B------:R-:W-:Y:S01]  /*0940*/  @!P0 IMAD.MOV.U32 R0, RZ, RZ, R2 ;  /* 0x000000ffff008224 */ /* 0x000fe200078e0002 */
[----:B-1----:R-:W-:-:S10]  /*0950*/  DMUL R20, R14, UR4 ;  /* 0x000000040e147c28 */ /* 0x002fd40008000000 */
[----:B------:R-:W1:Y:S02]  /*0960*/  F2F.F32.F64 R20, R20 ;  /* 0x0000001400147310 */ /* 0x000e640000301000 */
[----:B01----:R-:W-:-:S07]  /*0970*/  FSEL R2, -R20, R20, !P1 ;  /* 0x0000001414027208 */ /* 0x003fce0004800100 */
.L_x_12:
[----:B------:R-:W-:Y:S05]  /*0980*/  BSYNC.RECONVERGENT B0 ;  /* 0x0000000000007941 */ /* 0x000fea0003800200 */
.L_x_11:
[----:B------:R-:W-:Y:S02]  /*0990*/  IMAD.MOV.U32 R11, RZ, RZ, 0x37cbac00 ;  /* 0x37cbac00ff0b7424 */ /* 0x000fe400078e00ff */
[----:B------:R-:W-:Y:S01]  /*09a0*/  FMUL R3, R2, R2 ;  /* 0x0000000202037220 */ /* 0x000fe20000400000 */
[----:B------:R-:W-:Y:S01]  /*09b0*/  LOP3.LUT R12, R0, 0x1, RZ, 0xc0, !PT ;  /* 0x00000001000c7812 */ /* 0x000fe200078ec0ff */
[----:B------:R-:W-:Y:S01]  /*09c0*/  IMAD.MOV.U32 R16, RZ, RZ, 0x3c0885e4 ;  /* 0x3c0885e4ff107424 */ /* 0x000fe200078e00ff */
[----:B------:R-:W-:Y:S01]  /*09d0*/  BSSY.RECONVERGENT B0, `(.L_x_14) ;  /* 0x0000048000007945 */ /* 0x000fe20003800200 */
[----:B------:R-:W-:Y:S01]  /*09e0*/  FFMA R4, R3, R11, -0.0013887860113754868507 ;  /* 0xbab607ed03047423 */ /* 0x000fe2000000000b */
[----:B------:R-:W-:Y:S01]  /*09f0*/  ISETP.NE.U32.AND P0, PT, R12, 0x1, PT ;  /* 0x000000010c00780c */ /* 0x000fe20003f05070 */
[----:B------:R-:W-:Y:S02]  /*0a00*/  VIADD R0, R0, 0x1 ;  /* 0x0000000100007836 */ /* 0x000fe40000000000 */
[----:B------:R-:W-:Y:S01]  /*0a10*/  IMAD.MOV.U32 R12, RZ, RZ, 0x3e2aaaa8 ;  /* 0x3e2aaaa8ff0c7424 */ /* 0x000fe200078e00ff */
[----:B------:R-:W-:-:S02]  /*0a20*/  FSEL R4, R4, -0.00019574658654164522886, P0 ;  /* 0xb94d415304047808 */ /* 0x000fc40000000000 */
[----:B------:R-:W-:Y:S02]  /*0a30*/  FSEL R14, R16, 0.041666727513074874878, !P0 ;  /* 0x3d2aaabb100e7808 */ /* 0x000fe40004000000 */
[----:B------:R-:W-:Y:S02]  /*0a40*/  LOP3.LUT P1, RZ, R0, 0x2, RZ, 0xc0, !PT ;  /* 0x0000000200ff7812 */ /* 0x000fe4000782c0ff */
[----:B------:R-:W-:Y:S01]  /*0a50*/  FSEL R0, R2, 1, !P0 ;  /* 0x3f80000002007808 */ /* 0x000fe20004000000 */
[----:B------:R-:W-:Y:S01]  /*0a60*/  FFMA R4, R3, R4, R14 ;  /* 0x0000000403047223 */ /* 0x000fe2000000000e */
[----:B------:R-:W-:Y:S02]  /*0a70*/  FSEL R19, -R12, -0.4999999701976776123, !P0 ;  /* 0xbeffffff0c137808 */ /* 0x000fe40004000100 */
[----:B------:R-:W-:Y:S01]  /*0a80*/  FSETP.GE.AND P0, PT, |R5|, 105615, PT ;  /* 0x47ce47800500780b */ /* 0x000fe20003f06200 */
[C---:B------:R-:W-:Y:S02]  /*0a90*/  FFMA R15, R3.reuse, R0, RZ ;  /* 0x00000000030f7223 */ /* 0x040fe400000000ff */
[----:B------:R-:W-:-:S04]  /*0aa0*/  FFMA R4, R3, R4, R19 ;  /* 0x0000000403047223 */ /* 0x000fc80000000013 */
[----:B------:R-:W-:-:S04]  /*0ab0*/  FFMA R20, R15, R4, R0 ;  /* 0x000000040f147223 */ /* 0x000fc80000000000 */
[----:B------:R-:W-:Y:S02]  /*0ac0*/  @P1 FADD R20, RZ, -R20 ;  /* 0x80000014ff141221 */ /* 0x000fe40000000000 */
[----:B------:R-:W-:Y:S05]  /*0ad0*/  @!P0 BRA `(.L_x_15) ;  /* 0x0000000000dc8947 */ /* 0x000fea0003800000 */
[----:B------:R-:W-:-:S13]  /*0ae0*/  FSETP.NEU.AND P0, PT, |R5|, +INF , PT ;  /* 0x7f8000000500780b */ /* 0x000fda0003f0d200 */
[----:B------:R-:W-:Y:S01]  /*0af0*/  @!P0 FMUL R18, RZ, R5 ;  /* 0x00000005ff128220 */ /* 0x000fe20000400000 */
[----:B------:R-:W-:Y:S01]  /*0b00*/  @!P0 IMAD.MOV.U32 R17, RZ, RZ, RZ ;  /* 0x000000ffff118224 */ /* 0x000fe200078e00ff */
[----:B------:R-:W-:Y:S06]  /*0b10*/  @!P0 BRA `(.L_x_15) ;  /* 0x0000000000cc8947 */ /* 0x000fec0003800000 */
[----:B------:R-:W-:Y:S01]  /*0b20*/  SHF.L.U32 R2, R5, 0x8, RZ ;  /* 0x0000000805027819 */ /* 0x000fe200000006ff */
[----:B------:R-:W-:Y:S01]  /*0b30*/  IMAD.MOV.U32 R14, RZ, RZ, RZ ;  /* 0x000000ffff0e7224 */ /* 0x000fe200078e00ff */
[----:B------:R-:W0:Y:S01]  /*0b40*/  LDCU.64 UR8, c[0x4][URZ] ;  /* 0x01000000ff0877ac */ /* 0x000e220008000a00 */
[----:B------:R-:W-:Y:S01]  /*0b50*/  IMAD.MOV.U32 R0, RZ, RZ, R1 ;  /* 0x000000ffff007224 */ /* 0x000fe200078e0001 */
[----:B------:R-:W-:Y:S01]  /*0b60*/  LOP3.LUT R17, R2, 0x80000000, RZ, 0xfc, !PT ;  /* 0x8000000002117812 */ /* 0x000fe200078efcff */
[----:B------:R-:W-:Y:S01]  /*0b70*/  UMOV UR5, URZ ;  /* 0x000000ff00057c82 */ /* 0x000fe20008000000 */
[----:B------:R-:W-:-:S05]  /*0b80*/  UMOV UR4, URZ ;  /* 0x000000ff00047c82 */ /* 0x000fca0008000000 */
.L_x_16:
        /* <DEDUP_REMOVED lines=25> */
[----:B------:R-:W-:Y:S01]  /*0d20*/  UMOV UR5, 0x3bf921fb ;  /* 0x3bf921fb00057882 */ /* 0x000fe20000000000 */
[----:B------:R-:W-:-:S02]  /*0d30*/  ISETP.GE.AND P1, PT, R5, RZ, PT ;  /* 0x000000ff0500720c */ /* 0x000fc40003f26270 */
[-C--:B--2---:R-:W-:Y:S02]  /*0d40*/  @P0 SHF.L.W.U32.HI R0, R3, R4.reuse, R0 ;  /* 0x0000000403000219 */ /* 0x084fe40000010e00 */
[----:B---3--:R-:W-:Y:S02]  /*0d50*/  @P0 SHF.L.W.U32.HI R3, R2, R4, R3 ;  /* 0x0000000402030219 */ /* 0x008fe40000010e03 */
[--C-:B------:R-:W-:Y:S02]  /*0d60*/  SHF.R.U32.HI R17, RZ, 0x1e, R0.reuse ;  /* 0x0000001eff117819 */ /* 0x100fe40000011600 */
[C---:B------:R-:W-:Y:S01]  /*0d70*/  SHF.L.W.U32.HI R2, R3.reuse, 0x2, R0 ;  /* 0x0000000203027819 */ /* 0x040fe20000010e00 */
[----:B------:R-:W-:-:S03]  /*0d80*/  IMAD.SHL.U32 R3, R3, 0x4, RZ ;  /* 0x0000000403037824 */ /* 0x000fc600078e00ff */
[----:B------:R-:W-:Y:S02]  /*0d90*/  SHF.R.S32.HI R4, RZ, 0x1f, R2 ;  /* 0x0000001fff047819 */ /* 0x000fe40000011402 */
[----:B------:R-:W-:Y:S02]  /*0da0*/  LEA.HI R17, R2, R17, RZ, 0x1 ;  /* 0x0000001102117211 */ /* 0x000fe400078f08ff */
[C---:B------:R-:W-:Y:S02]  /*0db0*/  LOP3.LUT R18, R4.reuse, R3, RZ, 0x3c, !PT ;  /* 0x0000000304127212 */ /* 0x040fe400078e3cff */
[----:B------:R-:W-:Y:S02]  /*0dc0*/  LOP3.LUT R19, R4, R2, RZ, 0x3c, !PT ;  /* 0x0000000204137212 */ /* 0x000fe400078e3cff */
[----:B------:R-:W-:Y:S02]  /*0dd0*/  LOP3.LUT R5, R2, R5, RZ, 0x3c, !PT ;  /* 0x0000000502057212 */ /* 0x000fe400078e3cff */
[----:B------:R-:W-:-:S02]  /*0de0*/  IADD3 R0, PT, PT, -R17, RZ, RZ ;  /* 0x000000ff11007210 */ /* 0x000fc40007ffe1ff */
[----:B------:R-:W0:Y:S01]  /*0df0*/  I2F.F64.S64 R18, R18 ;  /* 0x0000001200127312 */ /* 0x000e220000301c00 */
[----:B------:R-:W-:Y:S02]  /*0e00*/  ISETP.GE.AND P0, PT, R5, RZ, PT ;  /* 0x000000ff0500720c */ /* 0x000fe40003f06270 */
[----:B------:R-:W-:Y:S01]  /*0e10*/  @!P1 IMAD.MOV.U32 R17, RZ, RZ, R0 ;  /* 0x000000ffff119224 */ /* 0x000fe200078e0000 */
[----:B0-----:R-:W-:-:S10]  /*0e20*/  DMUL R14, R18, UR4 ;  /* 0x00000004120e7c28 */ /* 0x001fd40008000000 */
[----:B------:R-:W0:Y:S02]  /*0e30*/  F2F.F32.F64 R14, R14 ;  /* 0x0000000e000e7310 */ /* 0x000e240000301000 */
[----:B0-----:R-:W-:-:S07]  /*0e40*/  FSEL R18, -R14, R14, !P0 ;  /* 0x0000000e0e127208 */ /* 0x001fce0004000100 */
.L_x_15:
[----:B------:R-:W-:Y:S05]  /*0e50*/  BSYNC.RECONVERGENT B0 ;  /* 0x0000000000007941 */ /* 0x000fea0003800200 */
.L_x_14:
[----:B------:R-:W-:Y:S01]  /*0e60*/  FMUL R13, R13, -UR10 ;  /* 0x8000000a0d0d7c20 */ /* 0x000fe20008400000 */
[----:B------:R-:W-:Y:S01]  /*0e70*/  FMUL R2, R18, R18 ;  /* 0x0000001212027220 */ /* 0x000fe20000400000 */
[----:B------:R-:W-:Y:S01]  /*0e80*/  LOP3.LUT R3, R17, 0x1, RZ, 0xc0, !PT ;  /* 0x0000000111037812 */ /* 0x000fe200078ec0ff */
[----:B------:R-:W-:Y:S02]  /*0e90*/  IMAD.MOV.U32 R14, RZ, RZ, 0x3d2aaabb ;  /* 0x3d2aaabbff0e7424 */ /* 0x000fe400078e00ff */
[----:B------:R-:W-:Y:S01]  /*0ea0*/  FMUL R4, R13, 0.63661974668502807617 ;  /* 0x3f22f9830d047820 */ /* 0x000fe20000400000 */
[----:B------:R-:W-:Y:S01]  /*0eb0*/  FFMA R0, R2, R11, -0.0013887860113754868507 ;  /* 0xbab607ed02007423 */ /* 0x000fe2000000000b */
[----:B------:R-:W-:Y:S01]  /*0ec0*/  ISETP.NE.U32.AND P0, PT, R3, 0x1, PT ;  /* 0x000000010300780c */ /* 0x000fe20003f05070 */
[----:B------:R-:W-:Y:S01]  /*0ed0*/  IMAD.MOV.U32 R15, RZ, RZ, 0x3effffff ;  /* 0x3effffffff0f7424 */ /* 0x000fe200078e00ff */
[----:B------:R-:W-:Y:S01]  /*0ee0*/  LOP3.LUT P1, RZ, R17, 0x2, RZ, 0xc0, !PT ;  /* 0x0000000211ff7812 */ /* 0x000fe2000782c0ff */
[----:B------:R-:W-:Y:S01]  /*0ef0*/  BSSY.RECONVERGENT B0, `(.L_x_17) ;  /* 0x000004e000007945 */ /* 0x000fe20003800200 */
[----:B------:R-:W0:Y:S01]  /*0f00*/  F2I.NTZ R4, R4 ;  /* 0x0000000400047305 */ /* 0x000e220000203100 */
[----:B------:R-:W-:-:S02]  /*0f10*/  FSEL R3, R0, -0.00019574658654164522886, !P0 ;  /* 0xb94d415300037808 */ /* 0x000fc40004000000 */
[----:B------:R-:W-:Y:S02]  /*0f20*/  FSEL R5, R14, 0.0083327032625675201416, !P0 ;  /* 0x3c0885e40e057808 */ /* 0x000fe40004000000 */
[----:B------:R-:W-:Y:S02]  /*0f30*/  FSEL R22, -R15, -0.16666662693023681641, !P0 ;  /* 0xbe2aaaa80f167808 */ /* 0x000fe40004000100 */
[----:B------:R-:W-:Y:S01]  /*0f40*/  FSEL R0, R18, 1, P0 ;  /* 0x3f80000012007808 */ /* 0x000fe20000000000 */
[----:B------:R-:W-:Y:S01]  /*0f50*/  FFMA R3, R2, R3, R5 ;  /* 0x0000000302037223 */ /* 0x000fe20000000005 */
[----:B------:R-:W-:-:S03]  /*0f60*/  FSETP.GE.AND P0, PT, |R13|, 105615, PT ;  /* 0x47ce47800d00780b */ /* 0x000fc60003f06200 */
[C---:B------:R-:W-:Y:S01]  /*0f70*/  FFMA R22, R2.reuse, R3, R22 ;  /* 0x0000000302167223 */ /* 0x040fe20000000016 */
[----:B------:R-:W-:Y:S01]  /*0f80*/  FFMA R3, R2, R0, RZ ;  /* 0x0000000002037223 */ /* 0x000fe200000000ff */
[----:B0-----:R-:W-:-:S03]  /*0f90*/  I2FP.F32.S32 R2, R4 ;  /* 0x0000000400027245 */ /* 0x001fc60000201400 */
[----:B------:R-:W-:Y:S02]  /*0fa0*/  FFMA R0, R3, R22, R0 ;  /* 0x0000001603007223 */ /* 0x000fe40000000000 */
[C---:B------:R-:W-:Y:S02]  /*0fb0*/  FFMA R3, R2.reuse, -1.5707962512969970703, R13 ;  /* 0xbfc90fda02037823 */ /* 0x040fe4000000000d */
[----:B------:R-:W-:Y:S02]  /*0fc0*/  @P1 FADD R0, RZ, -R0 ;  /* 0x80000000ff001221 */ /* 0x000fe40000000000 */
[----:B------:R-:W-:Y:S02]  /*0fd0*/  FFMA R17, R2, -7.5497894158615963534e-08, R3 ;  /* 0xb3a2216802117823 */ /* 0x000fe40000000003 */
[-C--:B-----5:R-:W-:Y:S01]  /*0fe0*/  FMUL R3, R9, R0.reuse ;  /* 0x0000000009037220 */ /* 0x0a0fe20000400000 */
[----:B------:R-:W-:Y:S01]  /*0ff0*/  FMUL R0, R8, R0 ;  /* 0x0000000008007220 */ /* 0x000fe20000400000 */
[----:B------:R-:W-:-:S02]  /*1000*/  FFMA R17, R2, -5.3903029534742383927e-15, R17 ;  /* 0xa7c234c502117823 */ /* 0x000fc40000000011 */
[-C--:B------:R-:W-:Y:S01]  /*1010*/  FFMA R8, R8, R20.reuse, -R3 ;  /* 0x0000001408087223 */ /* 0x080fe20000000803 */
[----:B------:R-:W-:Y:S01]  /*1020*/  FFMA R9, R9, R20, R0 ;  /* 0x0000001409097223 */ /* 0x000fe20000000000 */
[----:B------:R-:W-:Y:S02]  /*1030*/  IMAD.MOV.U32 R20, RZ, RZ, R4 ;  /* 0x000000ffff147224 */ /* 0x000fe400078e0004 */
[----:B------:R-:W-:Y:S01]  /*1040*/  IMAD.MOV.U32 R0, RZ, RZ, R17 ;  /* 0x000000ffff007224 */ /* 0x000fe200078e0011 */
[----:B------:R-:W-:Y:S06]  /*1050*/  @!P0 BRA `(.L_x_18) ;  /* 0x0000000000dc8947 */ /* 0x000fec0003800000 */
[----:B------:R-:W-:-:S13]  /*1060*/  FSETP.NEU.AND P0, PT, |R13|, +INF , PT ;  /* 0x7f8000000d00780b */ /* 0x000fda0003f0d200 */
[----:B------:R-:W-:Y:S01]  /*1070*/  @!P0 FMUL R0, RZ, R13 ;  /* 0x0000000dff008220 */ /* 0x000fe20000400000 */
[----:B------:R-:W-:Y:S01]  /*1080*/  @!P0 IMAD.MOV.U32 R4, RZ, RZ, RZ ;  /* 0x000000ffff048224 */ /* 0x000fe200078e00ff */
[----:B------:R-:W-:Y:S06]  /*1090*/  @!P0 BRA `(.L_x_18) ;  /* 0x0000000000cc8947 */ /* 0x000fec0003800000 */
[----:B------:R-:W-:Y:S01]  /*10a0*/  IMAD.SHL.U32 R2, R13, 0x100, RZ ;  /* 0x000001000d027824 */ /* 0x000fe200078e00ff */
[----:B------:R-:W-:Y:S01]  /*10b0*/  MOV R18, RZ ;  /* 0x000000ff00127202 */ /* 0x000fe20000000f00 */
[----:B------:R-:W-:Y:S01]  /*10c0*/  IMAD.MOV.U32 R0, RZ, RZ, R1 ;  /* 0x000000ffff007224 */ /* 0x000fe200078e0001 */
[----:B------:R-:W0:Y:S02]  /*10d0*/  LDCU.64 UR8, c[0x4][URZ] ;  /* 0x01000000ff0877ac */ /* 0x000e240008000a00 */
[----:B------:R-:W-:Y:S01]  /*10e0*/  LOP3.LUT R21, R2, 0x80000000, RZ, 0xfc, !PT ;  /* 0x8000000002157812 */ /* 0x000fe200078efcff */
[----:B------:R-:W-:Y:S01]  /*10f0*/  UMOV UR5, URZ ;  /* 0x000000ff00057c82 */ /* 0x000fe20008000000 */
[----:B------:R-:W-:-:S05]  /*1100*/  UMOV UR4, URZ ;  /* 0x000000ff00047c82 */ /* 0x000fca0008000000 */
.L_x_19:
        /* <DEDUP_REMOVED lines=29> */
[C---:B------:R-:W-:Y:S01]  /*12e0*/  SHF.L.W.U32.HI R4, R3.reuse, 0x2, R0 ;  /* 0x0000000203047819 */ /* 0x040fe20000010e00 */
[----:B------:R-:W-:-:S03]  /*12f0*/  IMAD.SHL.U32 R3, R3, 0x4, RZ ;  /* 0x0000000403037824 */ /* 0x000fc600078e00ff */
[----:B------:R-:W-:-:S04]  /*1300*/  SHF.R.S32.HI R5, RZ, 0x1f, R4 ;  /* 0x0000001fff057819 */ /* 0x000fc80000011404 */
[C---:B------:R-:W-:Y:S02]  /*1310*/  LOP3.LUT R2, R5.reuse, R3, RZ, 0x3c, !PT ;  /* 0x0000000305027212 */ /* 0x040fe400078e3cff */
[----:B------:R-:W-:Y:S02]  /*1320*/  LOP3.LUT R3, R5, R4, RZ, 0x3c, !PT ;  /* 0x0000000405037212 */ /* 0x000fe400078e3cff */
[----:B------:R-:W-:Y:S02]  /*1330*/  SHF.R.U32.HI R5, RZ, 0x1e, R0 ;  /* 0x0000001eff057819 */ /* 0x000fe40000011600 */
[C---:B------:R-:W-:Y:S02]  /*1340*/  LOP3.LUT R0, R4.reuse, R13, RZ, 0x3c, !PT ;  /* 0x0000000d04007212 */ /* 0x040fe400078e3cff */
[----:B------:R-:W0:Y:S01]  /*1350*/  I2F.F64.S64 R2, R2 ;  /* 0x0000000200027312 */ /* 0x000e220000301c00 */
[----:B------:R-:W-:Y:S02]  /*1360*/  LEA.HI R4, R4, R5, RZ, 0x1 ;  /* 0x0000000504047211 */ /* 0x000fe400078f08ff */
[----:B------:R-:W-:-:S02]  /*1370*/  ISETP.GE.AND P1, PT, R0, RZ, PT ;  /* 0x000000ff0000720c */ /* 0x000fc40003f26270 */
[----:B------:R-:W-:-:S05]  /*1380*/  IADD3 R0, PT, PT, -R4, RZ, RZ ;  /* 0x000000ff04007210 */ /* 0x000fca0007ffe1ff */
[----:B------:R-:W-:Y:S01]  /*1390*/  @!P0 IMAD.MOV.U32 R4, RZ, RZ, R0 ;  /* 0x000000ffff048224 */ /* 0x000fe200078e0000 */
[----:B0-----:R-:W-:-:S10]  /*13a0*/  DMUL R18, R2, UR4 ;  /* 0x0000000402127c28 */ /* 0x001fd40008000000 */
[----:B------:R-:W0:Y:S02]  /*13b0*/  F2F.F32.F64 R18, R18 ;  /* 0x0000001200127310 */ /* 0x000e240000301000 */
[----:B0-----:R-:W-:-:S07]  /*13c0*/  FSEL R0, -R18, R18, !P1 ;  /* 0x0000001212007208 */ /* 0x001fce0004800100 */
.L_x_18:
[----:B------:R-:W-:Y:S05]  /*13d0*/  BSYNC.RECONVERGENT B0 ;  /* 0x0000000000007941 */ /* 0x000fea0003800200 */
.L_x_17:
[----:B------:R-:W-:Y:S01]  /*13e0*/  LOP3.LUT R3, R4, 0x1, RZ, 0xc0, !PT ;  /* 0x0000000104037812 */ /* 0x000fe200078ec0ff */
[----:B------:R-:W-:Y:S01]  /*13f0*/  FMUL R2, R0, R0 ;  /* 0x0000000000027220 */ /* 0x000fe20000400000 */
[----:B------:R-:W-:Y:S01]  /*1400*/  VIADD R4, R4, 0x1 ;  /* 0x0000000104047836 */ /* 0x000fe20000000000 */
[----:B------:R-:W-:Y:S01]  /*1410*/  BSSY.RECONVERGENT B0, `(.L_x_20) ;  /* 0x0000046000007945 */ /* 0x000fe20003800200 */
[----:B------:R-:W-:Y:S01]  /*1420*/  ISETP.NE.U32.AND P0, PT, R3, 0x1, PT ;  /* 0x000000010300780c */ /* 0x000fe20003f05070 */
[----:B------:R-:W-:Y:S02]  /*1430*/  FFMA R3, R2, R11, -0.0013887860113754868507 ;  /* 0xbab607ed02037423 */ /* 0x000fe4000000000b */
[----:B------:R-:W-:Y:S02]  /*1440*/  LOP3.LUT P1, RZ, R4, 0x2, RZ, 0xc0, !PT ;  /* 0x0000000204ff7812 */ /* 0x000fe4000782c0ff */
[----:B------:R-:W-:Y:S02]  /*1450*/  FSEL R5, R16, 0.041666727513074874878, !P0 ;  /* 0x3d2aaabb10057808 */ /* 0x000fe40004000000 */
[----:B------:R-:W-:-:S02]  /*1460*/  FSEL R3, R3, -0.00019574658654164522886, P0 ;  /* 0xb94d415303037808 */ /* 0x000fc40000000000 */
[----:B------:R-:W-:Y:S02]  /*1470*/  FSEL R0, R0, 1, !P0 ;  /* 0x3f80000000007808 */ /* 0x000fe40004000000 */
[----:B------:R-:W-:Y:S01]  /*1480*/  FSEL R12, -R12, -0.4999999701976776123, !P0 ;  /* 0xbeffffff0c0c7808 */ /* 0x000fe20004000100 */
[C---:B------:R-:W-:Y:S01]  /*1490*/  FFMA R3, R2.reuse, R3, R5 ;  /* 0x0000000302037223 */ /* 0x040fe20000000005 */
        /* <DEDUP_REMOVED lines=17> */
.L_x_22:
[----:B0-----:R-:W-:Y:S01]  /*15b0*/  MOV R16, UR8 ;  /* 0x0000000800107c02 */ /* 0x001fe20008000f00 */
        /* <DEDUP_REMOVED lines=27> */
[----:B---3--:R-:W-:-:S04]  /*1770*/  @P0 SHF.L.W.U32.HI R3, R2, R4, R3 ;  /* 0x0000000402030219 */ /* 0x008fc80000010e03 */
[C---:B------:R-:W-:Y:S01]  /*1780*/  SHF.L.W.U32.HI R2, R3.reuse, 0x2, R0 ;  /* 0x0000000203027819 */ /* 0x040fe20000010e00 */
[----:B------:R-:W-:-:S03]  /*1790*/  IMAD.SHL.U32 R3, R3, 0x4, RZ ;  /* 0x0000000403037824 */ /* 0x000fc600078e00ff */
[----:B------:R-:W-:Y:S02]  /*17a0*/  SHF.R.S32.HI R4, RZ, 0x1f, R2 ;  /* 0x0000001fff047819 */ /* 0x000fe40000011402 */
[----:B------:R-:W-:Y:S02]  /*17b0*/  LOP3.LUT R13, R2, R13, RZ, 0x3c, !PT ;  /* 0x0000000d020d7212 */ /* 0x000fe400078e3cff */
[C---:B------:R-:W-:Y:S02]  /*17c0*/  LOP3.LUT R16, R4.reuse, R3, RZ, 0x3c, !PT ;  /* 0x0000000304107212 */ /* 0x040fe400078e3cff */
[----:B------:R-:W-:Y:S02]  /*17d0*/  LOP3.LUT R17, R4, R2, RZ, 0x3c, !PT ;  /* 0x0000000204117212 */ /* 0x000fe400078e3cff */
[----:B------:R-:W-:Y:S02]  /*17e0*/  SHF.R.U32.HI R3, RZ, 0x1e, R0 ;  /* 0x0000001eff037819 */ /* 0x000fe40000011600 */
[----:B------:R-:W-:-:S02]  /*17f0*/  ISETP.GE.AND P0, PT, R13, RZ, PT ;  /* 0x000000ff0d00720c */ /* 0x000fc40003f06270 */
[----:B------:R-:W1:Y:S01]  /*1800*/  I2F.F64.S64 R16, R16 ;  /* 0x0000001000107312 */ /* 0x000e620000301c00 */
[----:B------:R-:W-:-:S05]  /*1810*/  LEA.HI R20, R2, R3, RZ, 0x1 ;  /* 0x0000000302147211 */ /* 0x000fca00078f08ff */
[----:B------:R-:W-:-:S04]  /*1820*/  IMAD.MOV R0, RZ, RZ, -R20 ;  /* 0x000000ffff007224 */ /* 0x000fc800078e0a14 */
[----:B------:R-:W-:Y:S01]  /*1830*/  @!P1 IMAD.MOV.U32 R20, RZ, RZ, R0 ;  /* 0x000000ffff149224 */ /* 0x000fe200078e0000 */
[----:B-1----:R-:W-:-:S10]  /*1840*/  DMUL R18, R16, UR4 ;  /* 0x0000000410127c28 */ /* 0x002fd40008000000 */
[----:B------:R-:W1:Y:S02]  /*1850*/  F2F.F32.F64 R18, R18 ;  /* 0x0000001200127310 */ /* 0x000e640000301000 */
[----:B01----:R-:W-:-:S07]  /*1860*/  FSEL R17, -R18, R18, !P0 ;  /* 0x0000001212117208 */ /* 0x003fce0004000100 */
.L_x_21:
[----:B------:R-:W-:Y:S05]  /*1870*/  BSYNC.RECONVERGENT B0 ;  /* 0x0000000000007941 */ /* 0x000fea0003800200 */
.L_x_20:
[----:B------:R-:W-:Y:S01]  /*1880*/  FMUL R4, R17, R17 ;  /* 0x0000001111047220 */ /* 0x000fe20000400000 */
[C---:B------:R-:W-:Y:S01]  /*1890*/  LOP3.LUT R0, R20.reuse, 0x1, RZ, 0xc0, !PT ;  /* 0x0000000114007812 */ /* 0x040fe200078ec0ff */
[----:B------:R-:W0:Y:S01]  /*18a0*/  LDC.64 R2, c[0x0][0x388] ;  /* 0x0000e200ff027b82 */ /* 0x000e220000000a00 */
[----:B------:R-:W-:Y:S01]  /*18b0*/  LOP3.LUT P1, RZ, R20, 0x2, RZ, 0xc0, !PT ;  /* 0x0000000214ff7812 */ /* 0x000fe2000782c0ff */
[----:B------:R-:W-:Y:S01]  /*18c0*/  FFMA R11, R4, R11, -0.0013887860113754868507 ;  /* 0xbab607ed040b7423 */ /* 0x000fe2000000000b */
[----:B------:R-:W-:-:S04]  /*18d0*/  ISETP.NE.U32.AND P0, PT, R0, 0x1, PT ;  /* 0x000000010000780c */ /* 0x000fc80003f05070 */
[----:B------:R-:W-:Y:S02]  /*18e0*/  FSEL R13, R14, 0.0083327032625675201416, !P0 ;  /* 0x3c0885e40e0d7808 */ /* 0x000fe40004000000 */
[----:B------:R-:W-:Y:S02]  /*18f0*/  FSEL R11, R11, -0.00019574658654164522886, !P0 ;  /* 0xb94d41530b0b7808 */ /* 0x000fe40004000000 */
[----:B------:R-:W-:Y:S02]  /*1900*/  FSEL R12, -R15, -0.16666662693023681641, !P0 ;  /* 0xbe2aaaa80f0c7808 */ /* 0x000fe40004000100 */
[----:B------:R-:W-:Y:S01]  /*1910*/  FSEL R0, R17, 1, P0 ;  /* 0x3f80000011007808 */ /* 0x000fe20000000000 */
[----:B------:R-:W-:-:S04]  /*1920*/  FFMA R11, R4, R11, R13 ;  /* 0x0000000b040b7223 */ /* 0x000fc8000000000d */
[C---:B------:R-:W-:Y:S01]  /*1930*/  FFMA R12, R4.reuse, R11, R12 ;  /* 0x0000000b040c7223 */ /* 0x040fe2000000000c */
[----:B------:R-:W-:-:S04]  /*1940*/  FFMA R11, R4, R0, RZ ;  /* 0x00000000040b7223 */ /* 0x000fc800000000ff */
[----:B------:R-:W-:Y:S01]  /*1950*/  FFMA R0, R11, R12, R0 ;  /* 0x0000000c0b007223 */ /* 0x000fe20000000000 */
[----:B------:R-:W-:Y:S01]  /*1960*/  FMUL R11, R7, R5 ;  /* 0x00000005070b7220 */ /* 0x000fe20000400000 */
[----:B0-----:R-:W-:-:S04]  /*1970*/  IMAD.WIDE.U32 R2, R10, 0x8, R2 ;  /* 0x000000080a027825 */ /* 0x001fc800078e0002 */
[----:B------:R-:W-:-:S04]  /*1980*/  @P1 FADD R0, RZ, -R0 ;  /* 0x80000000ff001221 */ /* 0x000fc80000000000 */
[-C--:B------:R-:W-:Y:S01]  /*1990*/  FMUL R4, R7, R0.reuse ;  /* 0x0000000007047220 */ /* 0x080fe20000400000 */
[----:B------:R-:W-:-:S03]  /*19a0*/  FFMA R0, R6, R0, -R11 ;  /* 0x0000000006007223 */ /* 0x000fc6000000080b */
[----:B------:R-:W-:Y:S01]  /*19b0*/  FFMA R5, R6, R5, R4 ;  /* 0x0000000506057223 */ /* 0x000fe20000000004 */
[----:B------:R-:W-:-:S03]  /*19c0*/  FADD R9, R9, R0 ;  /* 0x0000000009097221 */ /* 0x000fc60000000000 */
[----:B------:R-:W-:-:S05]  /*19d0*/  FADD R8, R8, R5 ;  /* 0x0000000508087221 */ /* 0x000fca0000000000 */
[----:B------:R-:W-:Y:S01]  /*19e0*/  STG.E.64 desc[UR6][R2.64], R8 ;  /* 0x0000000802007986 */ /* 0x000fe2000c101b06 */
[----:B------:R-:W-:Y:S05]  /*19f0*/  EXIT ;  /* 0x000000000000794d */ /* 0x000fea0003800000 */
        .weak           $__internal_0_$__cuda_sm20_sqrt_rn_f32_slowpath
        .type           $__internal_0_$__cuda_sm20_sqrt_rn_f32_slowpath,@function
        .size           $__internal_0_$__cuda_sm20_sqrt_rn_f32_slowpath,($__internal_1_$__cuda_sm3x_div_rn_noftz_f32_slowpath - $__internal_0_$__cuda_sm20_sqrt_rn_f32_slowpath)
$__internal_0_$__cuda_sm20_sqrt_rn_f32_slowpath:
[----:B------:R-:W-:-:S13]  /*1a00*/  LOP3.LUT P0, RZ, R0, 0x7fffffff, RZ, 0xc0, !PT ;  /* 0x7fffffff00ff7812 */ /* 0x000fda000780c0ff */
[----:B------:R-:W-:Y:S01]  /*1a10*/  @!P0 MOV R4, R0 ;  /* 0x0000000000048202 */ /* 0x000fe20000000f00 */
[----:B------:R-:W-:Y:S06]  /*1a20*/  @!P0 BRA `(.L_x_23) ;  /* 0x0000000000408947 */ /* 0x000fec0003800000 */
[----:B------:R-:W-:-:S13]  /*1a30*/  FSETP.GEU.FTZ.AND P0, PT, R0, RZ, PT ;  /* 0x000000ff0000720b */ /* 0x000fda0003f1e000 */
[----:B------:R-:W-:Y:S01]  /*1a40*/  @!P0 IMAD.MOV.U32 R4, RZ, RZ, 0x7fffffff ;  /* 0x7fffffffff048424 */ /* 0x000fe200078e00ff */
[----:B------:R-:W-:Y:S06]  /*1a50*/  @!P0 BRA `(.L_x_23) ;  /* 0x0000000000348947 */ /* 0x000fec0003800000 */
[----:B------:R-:W-:-:S13]  /*1a60*/  FSETP.GTU.FTZ.AND P0, PT, |R0|, +INF , PT ;  /* 0x7f8000000000780b */ /* 0x000fda0003f1c200 */
[----:B------:R-:W-:Y:S01]  /*1a70*/  @P0 FADD.FTZ R4, R0, 1 ;  /* 0x3f80000000040421 */ /* 0x000fe20000010000 */
[----:B------:R-:W-:Y:S06]  /*1a80*/  @P0 BRA `(.L_x_23) ;  /* 0x0000000000280947 */ /* 0x000fec0003800000 */
[----:B------:R-:W-:-:S13]  /*1a90*/  FSETP.NEU.FTZ.AND P0, PT, |R0|, +INF , PT ;  /* 0x7f8000000000780b */ /* 0x000fda0003f1d200 */
[----:B------:R-:W-:-:S04]  /*1aa0*/  @P0 FFMA R5, R0, 1.84467440737095516160e+19, RZ ;  /* 0x5f80000000050823 */ /* 0x000fc800000000ff */
[----:B------:R-:W0:Y:S02]  /*1ab0*/  @P0 MUFU.RSQ R4, R5 ;  /* 0x0000000500040308 */ /* 0x000e240000001400 */
[----:B0-----:R-:W-:Y:S01]  /*1ac0*/  @P0 FMUL.FTZ R6, R5, R4 ;  /* 0x0000000405060220 */ /* 0x001fe20000410000 */
[----:B------:R-:W-:Y:S01]  /*1ad0*/  @P0 FMUL.FTZ R8, R4, 0.5 ;  /* 0x3f00000004080820 */ /* 0x000fe20000410000 */
[----:B------:R-:W-:Y:S02]  /*1ae0*/  @!P0 IMAD.MOV.U32 R4, RZ, RZ, R0 ;  /* 0x000000ffff048224 */ /* 0x000fe400078e0000 */
[----:B------:R-:W-:-:S04]  /*1af0*/  @P0 FADD.FTZ R7, -R6, -RZ ;  /* 0x800000ff06070221 */ /* 0x000fc80000010100 */
[----:B------:R-:W-:-:S04]  /*1b00*/  @P0 FFMA R7, R6, R7, R5 ;  /* 0x0000000706070223 */ /* 0x000fc80000000005 */
[----:B------:R-:W-:-:S04]  /*1b10*/  @P0 FFMA R7, R7, R8, R6 ;  /* 0x0000000807070223 */ /* 0x000fc80000000006 */
[----:B------:R-:W-:-:S07]  /*1b20*/  @P0 FMUL.FTZ R4, R7, 2.3283064365386962891e-10 ;  /* 0x2f80000007040820 */ /* 0x000fce0000410000 */
.L_x_23:
[----:B------:R-:W-:Y:S02]  /*1b30*/  IMAD.MOV.U32 R0, RZ, RZ, R4 ;  /* 0x000000ffff007224 */ /* 0x000fe400078e0004 */
[----:B------:R-:W-:Y:S02]  /*1b40*/  IMAD.MOV.U32 R4, RZ, RZ, R9 ;  /* 0x000000ffff047224 */ /* 0x000fe400078e0009 */
[----:B------:R-:W-:-:S04]  /*1b50*/  IMAD.MOV.U32 R5, RZ, RZ, 0x0 ;  /* 0x00000000ff057424 */ /* 0x000fc800078e00ff */
[----:B------:R-:W-:Y:S05]  /*1b60*/  RET.REL.NODEC R4 `(_Z22generateSpectrumKernelP6float2S0_jjjff) ;  /* 0xffffffe404247950 */ /* 0x000fea0003c3ffff */
        .weak           $__internal_1_$__cuda_sm3x_div_rn_noftz_f32_slowpath
        .type           $__internal_1_$__cuda_sm3x_div_rn_noftz_f32_slowpath,@function
        .size           $__internal_1_$__cuda_sm3x_div_rn_noftz_f32_slowpath,(.L_x_34 - $__internal_1_$__cuda_sm3x_div_rn_noftz_f32_slowpath)
$__internal_1_$__cuda_sm3x_div_rn_noftz_f32_slowpath:
[----:B------:R-:W0:Y:S08]  /*1b70*/  LDC R0, c[0x0][0x3a0] ;  /* 0x0000e800ff007b82 */ /* 0x000e300000000800 */
[----:B------:R-:W1:Y:S01]  /*1b80*/  LDC R12, c[0x0][0x3a0] ;  /* 0x0000e800ff0c7b82 */ /* 0x000e620000000800 */
[----:B0-----:R-:W-:-:S04]  /*1b90*/  SHF.R.U32.HI R9, RZ, 0x17, R0 ;  /* 0x00000017ff097819 */ /* 0x001fc80000011600 */
[----:B------:R-:W-:-:S05]  /*1ba0*/  LOP3.LUT R11, R9, 0xff, RZ, 0xc0, !PT ;  /* 0x000000ff090b7812 */ /* 0x000fca00078ec0ff */
[----:B------:R-:W-:-:S05]  /*1bb0*/  VIADD R13, R11, 0xffffffff ;  /* 0xffffffff0b0d7836 */ /* 0x000fca0000000000 */
[----:B------:R-:W-:-:S13]  /*1bc0*/  ISETP.GT.U32.AND P0, PT, R13, 0xfd, PT ;  /* 0x000000fd0d00780c */ /* 0x000fda0003f04070 */
[----:B------:R-:W-:Y:S01]  /*1bd0*/  @!P0 MOV R14, RZ ;  /* 0x000000ff000e8202 */ /* 0x000fe20000000f00 */
[----:B-1----:R-:W-:Y:S06]  /*1be0*/  @!P0 BRA `(.L_x_24) ;  /* 0x00000000003c8947 */ /* 0x002fec0003800000 */
[----:B------:R-:W-:-:S13]  /*1bf0*/  FSETP.GTU.FTZ.AND P0, PT, |R0|, +INF , PT ;  /* 0x7f8000000000780b */ /* 0x000fda0003f1c200 */
[----:B------:R-:W-:Y:S05]  /*1c00*/  @P0 BRA `(.L_x_25) ;  /* 0x0000000400280947 */ /* 0x000fea0003800000 */
[----:B------:R-:W-:-:S05]  /*1c10*/  IMAD.MOV.U32 R9, RZ, RZ, 0x40c90fdb ;  /* 0x40c90fdbff097424 */ /* 0x000fca00078e00ff */
[----:B------:R-:W-:-:S13]  /*1c20*/  LOP3.LUT P0, RZ, R12, 0x7fffffff, R9, 0xc8, !PT ;  /* 0x7fffffff0cff7812 */ /* 0x000fda000780c809 */
[----:B------:R-:W-:Y:S05]  /*1c30*/  @!P0 BRA `(.L_x_26) ;  /* 0x0000000400148947 */ /* 0x000fea0003800000 */
[----:B------:R-:W-:Y:S02]  /*1c40*/  FSETP.NEU.FTZ.AND P0, PT, |R0|, +INF , PT ;  /* 0x7f8000000000780b */ /* 0x000fe40003f1d200 */
[----:B------:R-:W-:-:S04]  /*1c50*/  LOP3.LUT P1, RZ, R9, 0x7fffffff, RZ, 0xc0, !PT ;  /* 0x7fffffff09ff7812 */ /* 0x000fc8000782c0ff */
[----:B------:R-:W-:-:S13]  /*1c60*/  PLOP3.LUT P0, PT, P0, P1, PT, 0x2f, 0xf2 ;  /* 0x0000000000f2781c */ /* 0x000fda0000702577 */
[----:B------:R-:W-:Y:S05]  /*1c70*/  @P0 BRA `(.L_x_27) ;  /* 0x0000000000fc0947 */ /* 0x000fea0003800000 */
[----:B------:R-:W-:-:S13]  /*1c80*/  LOP3.LUT P0, RZ, R12, 0x7fffffff, RZ, 0xc0, !PT ;  /* 0x7fffffff0cff7812 */ /* 0x000fda000780c0ff */
[----:B------:R-:W-:Y:S05]  /*1c90*/  @!P0 BRA `(.L_x_28) ;  /* 0x0000000000e88947 */ /* 0x000fea0003800000 */
[----:B------:R-:W-:Y:S01]  /*1ca0*/  ISETP.GE.AND P0, PT, R13, RZ, PT ;  /* 0x000000ff0d00720c */ /* 0x000fe20003f06270 */
[----:B------:R-:W-:-:S12]  /*1cb0*/  IMAD.MOV.U32 R14, RZ, RZ, RZ ;  /* 0x000000ffff0e7224 */ /* 0x000fd800078e00ff */
[----:B------:R-:W-:Y:S01]  /*1cc0*/  @!P0 FFMA R12, R0, 1.84467440737095516160e+19, RZ ;  /* 0x5f800000000c8823 */ /* 0x000fe200000000ff */
[----:B------:R-:W-:-:S07]  /*1cd0*/  @!P0 VIADD R14, R14, 0x40 ;  /* 0x000000400e0e8836 */ /* 0x000fce0000000000 */
.L_x_24:
[----:B------:R-:W-:Y:S01]  /*1ce0*/  LEA R9, R11, 0xc0800000, 0x17 ;  /* 0xc08000000b097811 */ /* 0x000fe200078eb8ff */
[----:B------:R-:W-:Y:S01]  /*1cf0*/  UMOV UR4, 0x40c90fdb ;  /* 0x40c90fdb00047882 */ /* 0x000fe20000000000 */
[----:B------:R-:W-:Y:S01]  /*1d00*/  IADD3 R11, PT, PT, R14, 0x81, -R11 ;  /* 0x000000810e0b7810 */ /* 0x000fe20007ffe80b */
[----:B------:R-:W-:Y:S02]  /*1d10*/  UIADD3 UR4, UPT, UPT, UR4, -0x1000000, URZ ;  /* 0xff00000004047890 */ /* 0x000fe4000fffe0ff */
[----:B------:R-:W-:-:S04]  /*1d20*/  IMAD.IADD R12, R12, 0x1, -R9 ;  /* 0x000000010c0c7824 */ /* 0x000fc800078e0a09 */
[----:B------:R-:W0:Y:S01]  /*1d30*/  MUFU.RCP R0, R12 ;  /* 0x0000000c00007308 */ /* 0x000e220000001000 */
[----:B------:R-:W-:-:S04]  /*1d40*/  FADD.FTZ R9, -R12, -RZ ;  /* 0x800000ff0c097221 */ /* 0x000fc80000010100 */
[----:B0-----:R-:W-:-:S04]  /*1d50*/  FFMA R13, R0, R9, 1 ;  /* 0x3f800000000d7423 */ /* 0x001fc80000000009 */
[----:B------:R-:W-:-:S04]  /*1d60*/  FFMA R0, R0, R13, R0 ;  /* 0x0000000d00007223 */ /* 0x000fc80000000000 */
[----:B------:R-:W-:-:S04]  /*1d70*/  FFMA R13, R0, UR4, RZ ;  /* 0x00000004000d7c23 */ /* 0x000fc800080000ff */
[----:B------:R-:W-:-:S04]  /*1d80*/  FFMA R16, R9, R13, UR4 ;  /* 0x0000000409107e23 */ /* 0x000fc8000800000d */
[----:B------:R-:W-:-:S04]  /*1d90*/  FFMA R13, R0, R16, R13 ;  /* 0x00000010000d7223 */ /* 0x000fc8000000000d */
[----:B------:R-:W-:-:S04]  /*1da0*/  FFMA R16, R9, R13, UR4 ;  /* 0x0000000409107e23 */ /* 0x000fc8000800000d */
[----:B------:R-:W-:-:S05]  /*1db0*/  FFMA R9, R0, R16, R13 ;  /* 0x0000001000097223 */ /* 0x000fca000000000d */
[----:B------:R-:W-:-:S04]  /*1dc0*/  SHF.R.U32.HI R12, RZ, 0x17, R9 ;  /* 0x00000017ff0c7819 */ /* 0x000fc80000011609 */
[----:B------:R-:W-:-:S05]  /*1dd0*/  LOP3.LUT R12, R12, 0xff, RZ, 0xc0, !PT ;  /* 0x000000ff0c0c7812 */ /* 0x000fca00078ec0ff */
[----:B------:R-:W-:-:S04]  /*1de0*/  IMAD.IADD R14, R12, 0x1, R11 ;  /* 0x000000010c0e7824 */ /* 0x000fc800078e020b */
[----:B------:R-:W-:-:S05]  /*1df0*/  VIADD R12, R14, 0xffffffff ;  /* 0xffffffff0e0c7836 */ /* 0x000fca0000000000 */
[----:B------:R-:W-:-:S13]  /*1e00*/  ISETP.GE.U32.AND P0, PT, R12, 0xfe, PT ;  /* 0x000000fe0c00780c */ /* 0x000fda0003f06070 */
[----:B------:R-:W-:Y:S05]  /*1e10*/  @!P0 BRA `(.L_x_29) ;  /* 0x0000000000808947 */ /* 0x000fea0003800000 */
[----:B------:R-:W-:-:S13]  /*1e20*/  ISETP.GT.AND P0, PT, R14, 0xfe, PT ;  /* 0x000000fe0e00780c */ /* 0x000fda0003f04270 */
[----:B------:R-:W-:Y:S05]  /*1e30*/  @P0 BRA `(.L_x_30) ;  /* 0x00000000006c0947 */ /* 0x000fea0003800000 */
[----:B------:R-:W-:-:S13]  /*1e40*/  ISETP.GE.AND P0, PT, R14, 0x1, PT ;  /* 0x000000010e00780c */ /* 0x000fda0003f06270 */
[----:B------:R-:W-:Y:S05]  /*1e50*/  @P0 BRA `(.L_x_31) ;  /* 0x0000000000980947 */ /* 0x000fea0003800000 */
[----:B------:R-:W-:Y:S02]  /*1e60*/  ISETP.GE.AND P0, PT, R14, -0x18, PT ;  /* 0xffffffe80e00780c */ /* 0x000fe40003f06270 */
[----:B------:R-:W-:-:S11]  /*1e70*/  LOP3.LUT R9, R9, 0x80000000, RZ, 0xc0, !PT ;  /* 0x8000000009097812 */ /* 0x000fd600078ec0ff */
[----:B------:R-:W-:Y:S05]  /*1e80*/  @!P0 BRA `(.L_x_31) ;  /* 0x00000000008c8947 */ /* 0x000fea0003800000 */
[-CC-:B------:R-:W-:Y:S01]  /*1e90*/  FFMA.RZ R11, R0, R16.reuse, R13.reuse ;  /* 0x00000010000b7223 */ /* 0x180fe2000000c00d */
[C---:B------:R-:W-:Y:S02]  /*1ea0*/  ISETP.NE.AND P2, PT, R14.reuse, RZ, PT ;  /* 0x000000ff0e00720c */ /* 0x040fe40003f45270 */
[----:B------:R-:W-:Y:S02]  /*1eb0*/  ISETP.NE.AND P1, PT, R14, RZ, PT ;  /* 0x000000ff0e00720c */ /* 0x000fe40003f25270 */
[----:B------:R-:W-:Y:S01]  /*1ec0*/  LOP3.LUT R12, R11, 0x7fffff, RZ, 0xc0, !PT ;  /* 0x007fffff0b0c7812 */ /* 0x000fe200078ec0ff */
[CCC-:B------:R-:W-:Y:S01]  /*1ed0*/  FFMA.RP R11, R0.reuse, R16.reuse, R13.reuse ;  /* 0x00000010000b7223 */ /* 0x1c0fe2000000800d */
[----:B------:R-:W-:Y:S01]  /*1ee0*/  FFMA.RM R0, R0, R16, R13 ;  /* 0x0000001000007223 */ /* 0x000fe2000000400d */
[----:B------:R-:W-:Y:S01]  /*1ef0*/  IADD3 R13, PT, PT, R14, 0x20, RZ ;  /* 0x000000200e0d7810 */ /* 0x000fe20007ffe0ff */
[----:B------:R-:W-:Y:S01]  /*1f00*/  IMAD.MOV R14, RZ, RZ, -R14 ;  /* 0x000000ffff0e7224 */ /* 0x000fe200078e0a0e */
[----:B------:R-:W-:-:S02]  /*1f10*/  LOP3.LUT R12, R12, 0x800000, RZ, 0xfc, !PT ;  /* 0x008000000c0c7812 */ /* 0x000fc400078efcff */
[----:B------:R-:W-:Y:S02]  /*1f20*/  FSETP.NEU.FTZ.AND P0, PT, R11, R0, PT ;  /* 0x000000000b00720b */ /* 0x000fe40003f1d000 */
[----:B------:R-:W-:Y:S02]  /*1f30*/  SHF.L.U32 R13, R12, R13, RZ ;  /* 0x0000000d0c0d7219 */ /* 0x000fe400000006ff */
[----:B------:R-:W-:Y:S02]  /*1f40*/  SEL R11, R14, RZ, P2 ;  /* 0x000000ff0e0b7207 */ /* 0x000fe40001000000 */
[----:B------:R-:W-:Y:S02]  /*1f50*/  ISETP.NE.AND P1, PT, R13, RZ, P1 ;  /* 0x000000ff0d00720c */ /* 0x000fe40000f25270 */
[----:B------:R-:W-:Y:S02]  /*1f60*/  SHF.R.U32.HI R11, RZ, R11, R12 ;  /* 0x0000000bff0b7219 */ /* 0x000fe4000001160c */
[----:B------:R-:W-:-:S02]  /*1f70*/  PLOP3.LUT P0, PT, P0, P1, PT, 0xf8, 0x8f ;  /* 0x00000000008f781c */ /* 0x000fc40000703f70 */
[----:B------:R-:W-:Y:S02]  /*1f80*/  SHF.R.U32.HI R13, RZ, 0x1, R11 ;  /* 0x00000001ff0d7819 */ /* 0x000fe4000001160b */
[----:B------:R-:W-:-:S04]  /*1f90*/  SEL R0, RZ, 0x1, !P0 ;  /* 0x00000001ff007807 */ /* 0x000fc80004000000 */
[----:B------:R-:W-:-:S04]  /*1fa0*/  LOP3.LUT R0, R0, 0x1, R13, 0xf8, !PT ;  /* 0x0000000100007812 */ /* 0x000fc800078ef80d */
[----:B------:R-:W-:-:S05]  /*1fb0*/  LOP3.LUT R0, R0, R11, RZ, 0xc0, !PT ;  /* 0x0000000b00007212 */ /* 0x000fca00078ec0ff */
[----:B------:R-:W-:-:S05]  /*1fc0*/  IMAD.IADD R0, R13, 0x1, R0 ;  /* 0x000000010d007824 */ /* 0x000fca00078e0200 */
[----:B------:R-:W-:Y:S01]  /*1fd0*/  LOP3.LUT R9, R0, R9, RZ, 0xfc, !PT ;  /* 0x0000000900097212 */ /* 0x000fe200078efcff */
[----:B------:R-:W-:Y:S06]  /*1fe0*/  BRA `(.L_x_31) ;  /* 0x0000000000347947 */ /* 0x000fec0003800000 */
.L_x_30:
[----:B------:R-:W-:-:S04]  /*1ff0*/  LOP3.LUT R9, R9, 0x80000000, RZ, 0xc0, !PT ;  /* 0x8000000009097812 */ /* 0x000fc800078ec0ff */
[----:B------:R-:W-:Y:S01]  /*2000*/  LOP3.LUT R9, R9, 0x7f800000, RZ, 0xfc, !PT ;  /* 0x7f80000009097812 */ /* 0x000fe200078efcff */
[----:B------:R-:W-:Y:S06]  /*2010*/  BRA `(.L_x_31) ;  /* 0x0000000000287947 */ /* 0x000fec0003800000 */
.L_x_29:
[----:B------:R-:W-:Y:S01]  /*2020*/  IMAD R9, R11, 0x800000, R9 ;  /* 0x008000000b097824 */ /* 0x000fe200078e0209 */
[----:B------:R-:W-:Y:S06]  /*2030*/  BRA `(.L_x_31) ;  /* 0x0000000000207947 */ /* 0x000fec0003800000 */
.L_x_28:
[----:B------:R-:W-:-:S04]  /*2040*/  LOP3.LUT R9, R12, 0x80000000, R9, 0x48, !PT ;  /* 0x800000000c097812 */ /* 0x000fc800078e4809 */
[----:B------:R-:W-:Y:S01]  /*2050*/  LOP3.LUT R9, R9, 0x7f800000, RZ, 0xfc, !PT ;  /* 0x7f80000009097812 */ /* 0x000fe200078efcff */
[----:B------:R-:W-:Y:S06]  /*2060*/  BRA `(.L_x_31) ;  /* 0x0000000000147947 */ /* 0x000fec0003800000 */
.L_x_27:
[----:B------:R-:W-:Y:S01]  /*2070*/  LOP3.LUT R9, R12, 0x80000000, R9, 0x48, !PT ;  /* 0x800000000c097812 */ /* 0x000fe200078e4809 */
[----:B------:R-:W-:Y:S06]  /*2080*/  BRA `(.L_x_31) ;  /* 0x00000000000c7947 */ /* 0x000fec0003800000 */
.L_x_26:
[----:B------:R-:W0:Y:S01]  /*2090*/  MUFU.RSQ R9, -QNAN ;  /* 0xffc0000000097908 */ /* 0x000e220000001400 */
[----:B------:R-:W-:Y:S05]  /*20a0*/  BRA `(.L_x_31) ;  /* 0x0000000000047947 */ /* 0x000fea0003800000 */
.L_x_25:
[----:B------:R-:W-:-:S07]  /*20b0*/  FADD.FTZ R9, R0, 6.2831854820251464844 ;  /* 0x40c90fdb00097421 */ /* 0x000fce0000010000 */
.L_x_31:
[----:B0-----:R-:W-:Y:S02]  /*20c0*/  IMAD.MOV.U32 R0, RZ, RZ, R9 ;  /* 0x000000ffff007224 */ /* 0x001fe400078e0009 */
[----:B------:R-:W-:-:S04]  /*20d0*/  IMAD.MOV.U32 R9, RZ, RZ, 0x0 ;  /* 0x00000000ff097424 */ /* 0x000fc800078e00ff */
[----:B------:R-:W-:Y:S05]  /*20e0*/  RET.REL.NODEC R8 `(_Z22generateSpectrumKernelP6float2S0_jjjff) ;  /* 0xffffffdc08c47950 */ /* 0x000fea0003c3ffff */
.L_x_32:
        /* <DEDUP_REMOVED lines=9> */
.L_x_34:


//--------------------- .nv.global.init           --------------------------
	.section	.nv.global.init,"aw",@progbits
	.align	4
.nv.global.init:
	.type		__cudart_i2opi_f,@object
	.size		__cudart_i2opi_f,(.L_0 - __cudart_i2opi_f)
__cudart_i2opi_f:
        /*0000*/ 	.byte	0x41, 0x90, 0x43, 0x3c, 0x99, 0x95, 0x62, 0xdb, 0xc0, 0xdd, 0x34, 0xf5, 0xd1, 0x57, 0x27, 0xfc
        /*0010*/ 	.byte	0x29, 0x15, 0x44, 0x4e, 0x6e, 0x83, 0xf9, 0xa2
.L_0:


//--------------------- .nv.shared.reserved.0     --------------------------
	.section	.nv.shared.reserved.0,"aw",@nobits
	.weak		__nv_reservedSMEM_offset_0_alias
	.size		__nv_reservedSMEM_offset_0_alias, 0, 64
	.other		__nv_reservedSMEM_offset_0_alias,@"STO_CUDA_RESERVED_SHARED STV_DEFAULT"
__nv_reservedSMEM_offset_0_alias:
	.zero		0
	.zero		64


//--------------------- .nv.constant0._Z20calculateSlopeKernelP6float2Pfjj --------------------------
	.section	.nv.constant0._Z20calculateSlopeKernelP6float2Pfjj,"a",@progbits
	.sectionflags	@""
	.align	4
.nv.constant0._Z20calculateSlopeKernelP6float2Pfjj:
	.zero		920


//--------------------- .nv.constant0._Z21updateHeightmapKernelPfP6float2j --------------------------
	.section	.nv.constant0._Z21updateHeightmapKernelPfP6float2j,"a",@progbits
	.sectionflags	@""
	.align	4
.nv.constant0._Z21updateHeightmapKernelPfP6float2j:
	.zero		916


//--------------------- .nv.constant0._Z22generateSpectrumKernelP6float2S0_jjjff --------------------------
	.section	.nv.constant0._Z22generateSpectrumKernelP6float2S0_jjjff,"a",@progbits
	.sectionflags	@""
	.align	4
.nv.constant0._Z22generateSpectrumKernelP6float2S0_jjjff:
	.zero		932


//--------------------- SYMBOLS --------------------------

	.type		.nv.reservedSmem.offset0,@object
	.size		.nv.reservedSmem.offset0,0x4
